//
// Generated by NVIDIA NVVM Compiler
//
// Compiler Build ID: CL-36424714
// Cuda compilation tools, release 13.0, V13.0.88
// Based on NVVM 20.0.0
//

.version 9.0
.target sm_100
.address_size 64

	// .globl	_Z8mykernelPfP7ResultDii
.extern .func  (.param .b32 func_retval0) vprintf
(
	.param .b64 vprintf_param_0,
	.param .b64 vprintf_param_1
)
;
// _ZZ8mykernelPfP7ResultDiiE9minShared has been demoted
.global .align 1 .b8 $str[65] = {120, 48, 58, 32, 37, 100, 44, 32, 121, 48, 58, 32, 37, 100, 44, 32, 120, 49, 58, 32, 37, 100, 44, 32, 121, 49, 58, 32, 37, 100, 44, 32, 114, 101, 99, 95, 115, 115, 101, 58, 32, 37, 102, 44, 32, 98, 97, 99, 107, 103, 114, 111, 117, 110, 100, 95, 115, 115, 101, 58, 32, 37, 102, 10};

.visible .entry _Z8mykernelPfP7ResultDii(
	.param .u64 .ptr .align 1 _Z8mykernelPfP7ResultDii_param_0,
	.param .u64 .ptr .align 1 _Z8mykernelPfP7ResultDii_param_1,
	.param .u32 _Z8mykernelPfP7ResultDii_param_2,
	.param .u32 _Z8mykernelPfP7ResultDii_param_3
)
{
	.local .align 16 .b8 	__local_depot0[32];
	.reg .b64 	%SP;
	.reg .b64 	%SPL;
	.reg .pred 	%p<64>;
	.reg .b32 	%r<300>;
	.reg .b32 	%f<196>;
	.reg .b64 	%rd<38>;
	.reg .b64 	%fd<7>;
	// demoted variable
	.shared .align 4 .b8 _ZZ8mykernelPfP7ResultDiiE9minShared[1024];
	mov.u64 	%SPL, __local_depot0;
	cvta.local.u64 	%SP, %SPL;
	ld.param.u64 	%rd4, [_Z8mykernelPfP7ResultDii_param_0];
	ld.param.u32 	%r117, [_Z8mykernelPfP7ResultDii_param_2];
	ld.param.u32 	%r118, [_Z8mykernelPfP7ResultDii_param_3];
	cvta.to.global.u64 	%rd1, %rd4;
	mov.u32 	%r1, %ctaid.x;
	mov.u32 	%r2, %ctaid.y;
	mov.u32 	%r3, %tid.x;
	mov.u32 	%r4, %tid.y;
	mov.u32 	%r5, %ntid.x;
	mul.lo.s32 	%r6, %r117, %r2;
	add.s32 	%r7, %r6, %r1;
	mul.wide.s32 	%rd5, %r7, 4;
	add.s64 	%rd6, %rd1, %rd5;
	ld.global.f32 	%f1, [%rd6];
	add.s32 	%r120, %r118, -1;
	mad.lo.s32 	%r121, %r120, %r117, %r117;
	add.s32 	%r122, %r121, -1;
	mul.wide.s32 	%rd7, %r122, 4;
	add.s64 	%rd8, %rd1, %rd7;
	ld.global.f32 	%f2, [%rd8];
	setp.gt.u32 	%p1, %r4, %r2;
	mov.f32 	%f177, 0f49742400;
	@%p1 bra 	$L__BB0_30;
	add.s32 	%r267, %r1, 1;
	mul.lo.s32 	%r9, %r118, %r117;
	add.s32 	%r10, %r3, %r5;
	max.u32 	%r124, %r10, %r267;
	setp.le.u32 	%p2, %r10, %r1;
	selp.u32 	%r125, 1, 0, %p2;
	add.s32 	%r126, %r10, %r125;
	sub.s32 	%r127, %r124, %r126;
	div.u32 	%r11, %r127, %r5;
	mov.f32 	%f177, 0f49742400;
	add.u64 	%rd14, %SP, 0;
	mov.u64 	%rd16, $str;
	mov.u32 	%r239, %r4;
$L__BB0_2:
	setp.gt.u32 	%p3, %r3, %r1;
	@%p3 bra 	$L__BB0_29;
	add.s32 	%r17, %r2, 1;
	setp.le.u32 	%p4, %r10, %r1;
	selp.u32 	%r129, -1, 0, %p4;
	add.s32 	%r130, %r11, %r129;
	and.b32  	%r131, %r130, 1;
	setp.eq.b32 	%p5, %r131, 1;
	add.s32 	%r132, %r239, -1;
	mul.lo.s32 	%r18, %r132, %r117;
	add.s32 	%r133, %r18, %r1;
	mul.wide.s32 	%rd9, %r133, 4;
	add.s64 	%rd2, %rd1, %rd9;
	mov.u32 	%r248, %r3;
	@%p5 bra 	$L__BB0_12;
	setp.eq.s32 	%p6, %r239, 0;
	mov.f32 	%f163, %f1;
	@%p6 bra 	$L__BB0_6;
	ld.global.f32 	%f76, [%rd2];
	sub.f32 	%f163, %f1, %f76;
$L__BB0_6:
	setp.eq.s32 	%p7, %r3, 0;
	@%p7 bra 	$L__BB0_8;
	add.s32 	%r134, %r6, %r3;
	add.s32 	%r135, %r134, -1;
	mul.wide.s32 	%rd10, %r135, 4;
	add.s64 	%rd11, %rd1, %rd10;
	ld.global.f32 	%f77, [%rd11];
	sub.f32 	%f163, %f163, %f77;
$L__BB0_8:
	setp.eq.s32 	%p8, %r239, 0;
	setp.eq.s32 	%p9, %r3, 0;
	or.pred  	%p10, %p8, %p9;
	@%p10 bra 	$L__BB0_10;
	add.s32 	%r136, %r18, %r3;
	add.s32 	%r137, %r136, -1;
	mul.wide.s32 	%rd12, %r137, 4;
	add.s64 	%rd13, %rd1, %rd12;
	ld.global.f32 	%f78, [%rd13];
	add.f32 	%f163, %f163, %f78;
$L__BB0_10:
	sub.s32 	%r138, %r267, %r3;
	sub.s32 	%r139, %r17, %r239;
	mul.lo.s32 	%r140, %r138, %r139;
	sub.s32 	%r141, %r9, %r140;
	max.u32 	%r142, %r141, 1;
	sub.f32 	%f12, %f2, %f163;
	mul.f32 	%f79, %f163, %f163;
	cvt.rn.f32.s32 	%f13, %r140;
	div.rn.f32 	%f80, %f79, %f13;
	sub.f32 	%f81, %f163, %f80;
	mul.f32 	%f82, %f12, %f12;
	cvt.rn.f32.s32 	%f14, %r142;
	div.rn.f32 	%f83, %f82, %f14;
	sub.f32 	%f84, %f12, %f83;
	cvt.f64.f32 	%fd1, %f81;
	cvt.f64.f32 	%fd2, %f84;
	cvta.to.local.u64 	%rd15, %rd14;
	st.local.v4.u32 	[%rd15], {%r3, %r239, %r1, %r2};
	st.local.v2.f64 	[%rd15+16], {%fd1, %fd2};
	cvta.global.u64 	%rd17, %rd16;
	{ // callseq 0, 0
	.param .b64 param0;
	st.param.b64 	[param0], %rd17;
	.param .b64 param1;
	st.param.b64 	[param1], %rd14;
	.param .b32 retval0;
	call.uni (retval0), 
	vprintf, 
	(
	param0, 
	param1
	);
	ld.param.b32 	%r143, [retval0];
	} // callseq 0
	add.f32 	%f15, %f81, %f84;
	setp.geu.f32 	%p11, %f15, %f177;
	mov.u32 	%r248, %r10;
	@%p11 bra 	$L__BB0_12;
	div.rn.f32 	%f179, %f12, %f14;
	div.rn.f32 	%f178, %f163, %f13;
	mov.f32 	%f177, %f15;
	mov.u32 	%r268, %r17;
	mov.u32 	%r269, %r3;
	mov.u32 	%r270, %r239;
$L__BB0_12:
	setp.le.u32 	%p12, %r10, %r1;
	selp.s32 	%r145, -1, 0, %p12;
	setp.eq.s32 	%p13, %r11, %r145;
	@%p13 bra 	$L__BB0_29;
	add.s32 	%r262, %r248, -1;
	sub.s32 	%r146, %r267, %r248;
	sub.s32 	%r147, %r17, %r239;
	mul.lo.s32 	%r260, %r146, %r147;
	sub.s32 	%r261, %r9, %r260;
	add.s32 	%r259, %r5, %r248;
	sub.s32 	%r148, %r267, %r259;
	mul.lo.s32 	%r258, %r147, %r148;
	sub.s32 	%r257, %r9, %r258;
	add.s32 	%r256, %r259, %r18;
	add.s32 	%r255, %r259, %r6;
	add.s32 	%r254, %r6, %r248;
	add.s32 	%r253, %r248, %r18;
$L__BB0_14:
	setp.eq.s32 	%p14, %r239, 0;
	mov.f32 	%f175, %f1;
	@%p14 bra 	$L__BB0_16;
	ld.global.f32 	%f85, [%rd2];
	sub.f32 	%f175, %f1, %f85;
$L__BB0_16:
	setp.eq.s32 	%p15, %r262, -1;
	@%p15 bra 	$L__BB0_18;
	add.s32 	%r149, %r254, -1;
	mul.wide.s32 	%rd18, %r149, 4;
	add.s64 	%rd19, %rd1, %rd18;
	ld.global.f32 	%f86, [%rd19];
	sub.f32 	%f175, %f175, %f86;
$L__BB0_18:
	or.pred  	%p18, %p14, %p15;
	@%p18 bra 	$L__BB0_20;
	add.s32 	%r150, %r253, -1;
	mul.wide.s32 	%rd20, %r150, 4;
	add.s64 	%rd21, %rd1, %rd20;
	ld.global.f32 	%f87, [%rd21];
	add.f32 	%f175, %f175, %f87;
$L__BB0_20:
	max.u32 	%r151, %r261, 1;
	sub.f32 	%f33, %f2, %f175;
	mul.f32 	%f88, %f175, %f175;
	cvt.rn.f32.s32 	%f34, %r260;
	div.rn.f32 	%f89, %f88, %f34;
	sub.f32 	%f90, %f175, %f89;
	mul.f32 	%f91, %f33, %f33;
	cvt.rn.f32.s32 	%f35, %r151;
	div.rn.f32 	%f92, %f91, %f35;
	sub.f32 	%f93, %f33, %f92;
	cvt.f64.f32 	%fd3, %f90;
	cvt.f64.f32 	%fd4, %f93;
	add.s32 	%r52, %r262, 1;
	cvta.to.local.u64 	%rd23, %rd14;
	st.local.v4.u32 	[%rd23], {%r52, %r239, %r1, %r2};
	st.local.v2.f64 	[%rd23+16], {%fd3, %fd4};
	cvta.global.u64 	%rd25, %rd16;
	{ // callseq 1, 0
	.param .b64 param0;
	st.param.b64 	[param0], %rd25;
	.param .b64 param1;
	st.param.b64 	[param1], %rd14;
	.param .b32 retval0;
	call.uni (retval0), 
	vprintf, 
	(
	param0, 
	param1
	);
	ld.param.b32 	%r152, [retval0];
	} // callseq 1
	add.f32 	%f36, %f90, %f93;
	setp.geu.f32 	%p19, %f36, %f177;
	@%p19 bra 	$L__BB0_22;
	add.s32 	%r268, %r2, 1;
	div.rn.f32 	%f179, %f33, %f35;
	div.rn.f32 	%f178, %f175, %f34;
	mov.f32 	%f177, %f36;
	mov.u32 	%r269, %r52;
	mov.u32 	%r270, %r239;
$L__BB0_22:
	mov.f32 	%f180, %f1;
	@%p14 bra 	$L__BB0_24;
	ld.global.f32 	%f94, [%rd2];
	sub.f32 	%f180, %f1, %f94;
$L__BB0_24:
	add.s32 	%r154, %r255, -1;
	mul.wide.s32 	%rd26, %r154, 4;
	add.s64 	%rd27, %rd1, %rd26;
	ld.global.f32 	%f95, [%rd27];
	sub.f32 	%f181, %f180, %f95;
	@%p14 bra 	$L__BB0_26;
	add.s32 	%r155, %r256, -1;
	mul.wide.s32 	%rd28, %r155, 4;
	add.s64 	%rd29, %rd1, %rd28;
	ld.global.f32 	%f96, [%rd29];
	add.f32 	%f181, %f181, %f96;
$L__BB0_26:
	add.s32 	%r58, %r2, 1;
	max.u32 	%r156, %r257, 1;
	sub.f32 	%f47, %f2, %f181;
	mul.f32 	%f97, %f181, %f181;
	cvt.rn.f32.s32 	%f48, %r258;
	div.rn.f32 	%f98, %f97, %f48;
	sub.f32 	%f99, %f181, %f98;
	mul.f32 	%f100, %f47, %f47;
	cvt.rn.f32.s32 	%f49, %r156;
	div.rn.f32 	%f101, %f100, %f49;
	sub.f32 	%f102, %f47, %f101;
	cvt.f64.f32 	%fd5, %f99;
	cvt.f64.f32 	%fd6, %f102;
	cvta.to.local.u64 	%rd31, %rd14;
	st.local.v4.u32 	[%rd31], {%r259, %r239, %r1, %r2};
	st.local.v2.f64 	[%rd31+16], {%fd5, %fd6};
	cvta.global.u64 	%rd33, %rd16;
	{ // callseq 2, 0
	.param .b64 param0;
	st.param.b64 	[param0], %rd33;
	.param .b64 param1;
	st.param.b64 	[param1], %rd14;
	.param .b32 retval0;
	call.uni (retval0), 
	vprintf, 
	(
	param0, 
	param1
	);
	ld.param.b32 	%r157, [retval0];
	} // callseq 2
	add.f32 	%f50, %f99, %f102;
	setp.geu.f32 	%p22, %f50, %f177;
	@%p22 bra 	$L__BB0_28;
	div.rn.f32 	%f179, %f47, %f49;
	div.rn.f32 	%f178, %f181, %f48;
	mov.f32 	%f177, %f50;
	mov.u32 	%r268, %r58;
	mov.u32 	%r269, %r259;
	mov.u32 	%r270, %r239;
$L__BB0_28:
	shl.b32 	%r159, %r5, 1;
	add.s32 	%r262, %r262, %r159;
	add.s32 	%r160, %r262, 1;
	sub.s32 	%r161, %r58, %r239;
	mul.lo.s32 	%r162, %r159, %r161;
	add.s32 	%r261, %r261, %r162;
	sub.s32 	%r260, %r260, %r162;
	add.s32 	%r259, %r259, %r159;
	sub.s32 	%r258, %r258, %r162;
	add.s32 	%r257, %r257, %r162;
	add.s32 	%r256, %r256, %r159;
	add.s32 	%r255, %r255, %r159;
	add.s32 	%r254, %r254, %r159;
	add.s32 	%r253, %r253, %r159;
	setp.le.u32 	%p23, %r160, %r1;
	@%p23 bra 	$L__BB0_14;
$L__BB0_29:
	mov.u32 	%r163, %ntid.y;
	add.s32 	%r239, %r239, %r163;
	setp.le.u32 	%p24, %r239, %r2;
	@%p24 bra 	$L__BB0_2;
$L__BB0_30:
	shl.b32 	%r167, %r4, 5;
	add.s32 	%r168, %r167, %r3;
	shl.b32 	%r169, %r168, 2;
	mov.u32 	%r170, _ZZ8mykernelPfP7ResultDiiE9minShared;
	add.s32 	%r171, %r170, %r169;
	st.shared.f32 	[%r171], %f177;
	bar.sync 	0;
	mov.u32 	%r172, %ntid.y;
	mul.lo.s32 	%r82, %r5, %r172;
	and.b32  	%r83, %r82, 15;
	setp.lt.u32 	%p25, %r82, 16;
	mov.f32 	%f192, 0f49742400;
	mov.b32 	%r299, -1;
	mov.b32 	%r290, 0;
	@%p25 bra 	$L__BB0_33;
	add.s32 	%r283, %r170, 32;
	and.b32  	%r290, %r82, 4194288;
	mov.f32 	%f192, 0f49742400;
	mov.b32 	%r299, -1;
	mov.b32 	%r284, 0;
$L__BB0_32:
	.pragma "nounroll";
	ld.shared.f32 	%f105, [%r283+-32];
	setp.lt.f32 	%p26, %f105, %f192;
	selp.f32 	%f106, %f105, %f192, %p26;
	selp.b32 	%r177, %r284, %r299, %p26;
	ld.shared.f32 	%f107, [%r283+-28];
	setp.lt.f32 	%p27, %f107, %f106;
	selp.f32 	%f108, %f107, %f106, %p27;
	add.s32 	%r178, %r284, 1;
	selp.b32 	%r179, %r178, %r177, %p27;
	ld.shared.f32 	%f109, [%r283+-24];
	setp.lt.f32 	%p28, %f109, %f108;
	selp.f32 	%f110, %f109, %f108, %p28;
	add.s32 	%r180, %r284, 2;
	selp.b32 	%r181, %r180, %r179, %p28;
	ld.shared.f32 	%f111, [%r283+-20];
	setp.lt.f32 	%p29, %f111, %f110;
	selp.f32 	%f112, %f111, %f110, %p29;
	add.s32 	%r182, %r284, 3;
	selp.b32 	%r183, %r182, %r181, %p29;
	ld.shared.f32 	%f113, [%r283+-16];
	setp.lt.f32 	%p30, %f113, %f112;
	selp.f32 	%f114, %f113, %f112, %p30;
	add.s32 	%r184, %r284, 4;
	selp.b32 	%r185, %r184, %r183, %p30;
	ld.shared.f32 	%f115, [%r283+-12];
	setp.lt.f32 	%p31, %f115, %f114;
	selp.f32 	%f116, %f115, %f114, %p31;
	add.s32 	%r186, %r284, 5;
	selp.b32 	%r187, %r186, %r185, %p31;
	ld.shared.f32 	%f117, [%r283+-8];
	setp.lt.f32 	%p32, %f117, %f116;
	selp.f32 	%f118, %f117, %f116, %p32;
	add.s32 	%r188, %r284, 6;
	selp.b32 	%r189, %r188, %r187, %p32;
	ld.shared.f32 	%f119, [%r283+-4];
	setp.lt.f32 	%p33, %f119, %f118;
	selp.f32 	%f120, %f119, %f118, %p33;
	add.s32 	%r190, %r284, 7;
	selp.b32 	%r191, %r190, %r189, %p33;
	ld.shared.f32 	%f121, [%r283];
	setp.lt.f32 	%p34, %f121, %f120;
	selp.f32 	%f122, %f121, %f120, %p34;
	add.s32 	%r192, %r284, 8;
	selp.b32 	%r193, %r192, %r191, %p34;
	ld.shared.f32 	%f123, [%r283+4];
	setp.lt.f32 	%p35, %f123, %f122;
	selp.f32 	%f124, %f123, %f122, %p35;
	add.s32 	%r194, %r284, 9;
	selp.b32 	%r195, %r194, %r193, %p35;
	ld.shared.f32 	%f125, [%r283+8];
	setp.lt.f32 	%p36, %f125, %f124;
	selp.f32 	%f126, %f125, %f124, %p36;
	add.s32 	%r196, %r284, 10;
	selp.b32 	%r197, %r196, %r195, %p36;
	ld.shared.f32 	%f127, [%r283+12];
	setp.lt.f32 	%p37, %f127, %f126;
	selp.f32 	%f128, %f127, %f126, %p37;
	add.s32 	%r198, %r284, 11;
	selp.b32 	%r199, %r198, %r197, %p37;
	ld.shared.f32 	%f129, [%r283+16];
	setp.lt.f32 	%p38, %f129, %f128;
	selp.f32 	%f130, %f129, %f128, %p38;
	add.s32 	%r200, %r284, 12;
	selp.b32 	%r201, %r200, %r199, %p38;
	ld.shared.f32 	%f131, [%r283+20];
	setp.lt.f32 	%p39, %f131, %f130;
	selp.f32 	%f132, %f131, %f130, %p39;
	add.s32 	%r202, %r284, 13;
	selp.b32 	%r203, %r202, %r201, %p39;
	ld.shared.f32 	%f133, [%r283+24];
	setp.lt.f32 	%p40, %f133, %f132;
	selp.f32 	%f134, %f133, %f132, %p40;
	add.s32 	%r204, %r284, 14;
	selp.b32 	%r205, %r204, %r203, %p40;
	ld.shared.f32 	%f135, [%r283+28];
	setp.lt.f32 	%p41, %f135, %f134;
	selp.f32 	%f192, %f135, %f134, %p41;
	add.s32 	%r206, %r284, 15;
	selp.b32 	%r299, %r206, %r205, %p41;
	add.s32 	%r283, %r283, 64;
	add.s32 	%r284, %r284, 16;
	setp.ne.s32 	%p42, %r284, %r290;
	@%p42 bra 	$L__BB0_32;
$L__BB0_33:
	setp.eq.s32 	%p43, %r83, 0;
	@%p43 bra 	$L__BB0_42;
	and.b32  	%r94, %r82, 7;
	setp.lt.u32 	%p44, %r83, 8;
	@%p44 bra 	$L__BB0_36;
	shl.b32 	%r208, %r290, 2;
	add.s32 	%r210, %r170, %r208;
	ld.shared.f32 	%f136, [%r210];
	setp.lt.f32 	%p45, %f136, %f192;
	selp.f32 	%f137, %f136, %f192, %p45;
	selp.b32 	%r211, %r290, %r299, %p45;
	add.s32 	%r212, %r290, 1;
	ld.shared.f32 	%f138, [%r210+4];
	setp.lt.f32 	%p46, %f138, %f137;
	selp.f32 	%f139, %f138, %f137, %p46;
	selp.b32 	%r213, %r212, %r211, %p46;
	add.s32 	%r214, %r290, 2;
	ld.shared.f32 	%f140, [%r210+8];
	setp.lt.f32 	%p47, %f140, %f139;
	selp.f32 	%f141, %f140, %f139, %p47;
	selp.b32 	%r215, %r214, %r213, %p47;
	add.s32 	%r216, %r290, 3;
	ld.shared.f32 	%f142, [%r210+12];
	setp.lt.f32 	%p48, %f142, %f141;
	selp.f32 	%f143, %f142, %f141, %p48;
	selp.b32 	%r217, %r216, %r215, %p48;
	add.s32 	%r218, %r290, 4;
	ld.shared.f32 	%f144, [%r210+16];
	setp.lt.f32 	%p49, %f144, %f143;
	selp.f32 	%f145, %f144, %f143, %p49;
	selp.b32 	%r219, %r218, %r217, %p49;
	add.s32 	%r220, %r290, 5;
	ld.shared.f32 	%f146, [%r210+20];
	setp.lt.f32 	%p50, %f146, %f145;
	selp.f32 	%f147, %f146, %f145, %p50;
	selp.b32 	%r221, %r220, %r219, %p50;
	add.s32 	%r222, %r290, 6;
	ld.shared.f32 	%f148, [%r210+24];
	setp.lt.f32 	%p51, %f148, %f147;
	selp.f32 	%f149, %f148, %f147, %p51;
	selp.b32 	%r223, %r222, %r221, %p51;
	add.s32 	%r224, %r290, 7;
	ld.shared.f32 	%f150, [%r210+28];
	setp.lt.f32 	%p52, %f150, %f149;
	selp.f32 	%f192, %f150, %f149, %p52;
	selp.b32 	%r299, %r224, %r223, %p52;
	add.s32 	%r290, %r290, 8;
$L__BB0_36:
	setp.eq.s32 	%p53, %r94, 0;
	@%p53 bra 	$L__BB0_42;
	and.b32  	%r100, %r82, 3;
	setp.lt.u32 	%p54, %r94, 4;
	@%p54 bra 	$L__BB0_39;
	shl.b32 	%r226, %r290, 2;
	add.s32 	%r228, %r170, %r226;
	ld.shared.f32 	%f151, [%r228];
	setp.lt.f32 	%p55, %f151, %f192;
	selp.f32 	%f152, %f151, %f192, %p55;
	selp.b32 	%r229, %r290, %r299, %p55;
	add.s32 	%r230, %r290, 1;
	ld.shared.f32 	%f153, [%r228+4];
	setp.lt.f32 	%p56, %f153, %f152;
	selp.f32 	%f154, %f153, %f152, %p56;
	selp.b32 	%r231, %r230, %r229, %p56;
	add.s32 	%r232, %r290, 2;
	ld.shared.f32 	%f155, [%r228+8];
	setp.lt.f32 	%p57, %f155, %f154;
	selp.f32 	%f156, %f155, %f154, %p57;
	selp.b32 	%r233, %r232, %r231, %p57;
	add.s32 	%r234, %r290, 3;
	ld.shared.f32 	%f157, [%r228+12];
	setp.lt.f32 	%p58, %f157, %f156;
	selp.f32 	%f192, %f157, %f156, %p58;
	selp.b32 	%r299, %r234, %r233, %p58;
	add.s32 	%r290, %r290, 4;
$L__BB0_39:
	setp.eq.s32 	%p59, %r100, 0;
	@%p59 bra 	$L__BB0_42;
	shl.b32 	%r235, %r290, 2;
	add.s32 	%r296, %r170, %r235;
	neg.s32 	%r295, %r100;
$L__BB0_41:
	.pragma "nounroll";
	ld.shared.f32 	%f158, [%r296];
	setp.lt.f32 	%p60, %f158, %f192;
	selp.f32 	%f192, %f158, %f192, %p60;
	selp.b32 	%r299, %r290, %r299, %p60;
	add.s32 	%r290, %r290, 1;
	add.s32 	%r296, %r296, 4;
	add.s32 	%r295, %r295, 1;
	setp.ne.s32 	%p61, %r295, 0;
	@%p61 bra 	$L__BB0_41;
$L__BB0_42:
	bar.sync 	0;
	div.s32 	%r237, %r299, %r5;
	setp.ne.s32 	%p62, %r4, %r237;
	@%p62 bra 	$L__BB0_45;
	rem.s32 	%r238, %r299, %r5;
	setp.ne.s32 	%p63, %r3, %r238;
	@%p63 bra 	$L__BB0_45;
	ld.param.u64 	%rd37, [_Z8mykernelPfP7ResultDii_param_1];
	cvta.to.global.u64 	%rd34, %rd37;
	mul.wide.s32 	%rd35, %r7, 28;
	add.s64 	%rd36, %rd34, %rd35;
	st.global.f32 	[%rd36+24], %f177;
	st.global.u32 	[%rd36], %r270;
	st.global.u32 	[%rd36+4], %r269;
	st.global.u32 	[%rd36+8], %r268;
	st.global.u32 	[%rd36+12], %r267;
	st.global.f32 	[%rd36+16], %f179;
	st.global.f32 	[%rd36+20], %f178;
$L__BB0_45:
	ret;

}


// ===== COMPILED SASS (sm_100) =====

	.target	sm_100

	.elftype	@"ET_EXEC"


//--------------------- .note.nv.tkinfo           --------------------------
	.section	.note.nv.tkinfo,"",@"SHT_NOTE"
	.sectionflags	@"SHF_NOTE_NV_TKINFO"
	.tkinfo
        /*0018*/ 	.word	0x00000002
        /*0030*/ 	.string	""
        /*0030*/ 	.string	"ptxas"
        /*0030*/ 	.string	"Cuda compilation tools, release 13.0, V13.0.88"
        /*0030*/ 	.string	"Build cuda_13.0.r13.0/compiler.36424714_0"
        /*0030*/ 	.string	"-arch sm_100 -m 64 "



//--------------------- .note.nv.cuinfo           --------------------------
	.section	.note.nv.cuinfo,"",@"SHT_NOTE"
	.sectionflags	@"SHF_NOTE_NV_CUINFO"
        /*0018*/ 	.short	0x0002
        /*001a*/ 	.short	0x0064
        /*001c*/ 	.short	0x0082
	.zero		2


//--------------------- .nv.info                  --------------------------
	.section	.nv.info,"",@"SHT_CUDA_INFO"
	.align	4


	//----- nvinfo : EIATTR_REGCOUNT
	.align		4
        /*0000*/ 	.byte	0x04, 0x2f
        /*0002*/ 	.short	(.L_2 - .L_1)
	.align		4
.L_1:
        /*0004*/ 	.word	index@(_Z8mykernelPfP7ResultDii)
        /*0008*/ 	.word	0x00000038


	//----- nvinfo : EIATTR_FRAME_SIZE
	.align		4
.L_2:
        /*000c*/ 	.byte	0x04, 0x11
        /*000e*/ 	.short	(.L_4 - .L_3)
	.align		4
.L_3:
        /*0010*/ 	.word	index@($__internal_0_$__cuda_sm3x_div_rn_noftz_f32_slowpath)
        /*0014*/ 	.word	0x00000020


	//----- nvinfo : EIATTR_FRAME_SIZE
	.align		4
.L_4:
        /*0018*/ 	.byte	0x04, 0x11
        /*001a*/ 	.short	(.L_6 - .L_5)
	.align		4
.L_5:
        /*001c*/ 	.word	index@(_Z8mykernelPfP7ResultDii)
        /*0020*/ 	.word	0x00000020


	//----- nvinfo : EIATTR_MIN_STACK_SIZE
	.align		4
.L_6:
        /*0024*/ 	.byte	0x04, 0x12
        /*0026*/ 	.short	(.L_8 - .L_7)
	.align		4
.L_7:
        /*0028*/ 	.word	index@(_Z8mykernelPfP7ResultDii)
        /*002c*/ 	.word	0x00000020
.L_8:


//--------------------- .nv.compat                --------------------------
	.section	.nv.compat,"",@"SHT_CUDA_COMPAT_INFO"
	.align	4
        /*0000*/ 	.byte	0x02, 0x09, 0x00, 0x00, 0x02, 0x02, 0x01, 0x00, 0x02, 0x05, 0x05, 0x00, 0x03, 0x07, 0x01, 0x01
        /*0010*/ 	.byte	0x02, 0x03, 0x00, 0x00, 0x02, 0x06, 0x01, 0x00, 0x04, 0x0b, 0x08, 0x00, 0x01, 0x00, 0x00, 0x00
        /*0020*/ 	.byte	0x00, 0x00, 0x00, 0x00


//--------------------- .nv.info._Z8mykernelPfP7ResultDii --------------------------
	.section	.nv.info._Z8mykernelPfP7ResultDii,"",@"SHT_CUDA_INFO"
	.sectionflags	@""
	.align	4


	//----- nvinfo : EIATTR_CUDA_API_VERSION
	.align		4
        /*0000*/ 	.byte	0x04, 0x37
        /*0002*/ 	.short	(.L_10 - .L_9)
.L_9:
        /*0004*/ 	.word	0x00000082


	//----- nvinfo : EIATTR_KPARAM_INFO
	.align		4
.L_10:
        /*0008*/ 	.byte	0x04, 0x17
        /*000a*/ 	.short	(.L_12 - .L_11)
.L_11:
        /*000c*/ 	.word	0x00000000
        /*0010*/ 	.short	0x0003
        /*0012*/ 	.short	0x0014
        /*0014*/ 	.byte	0x00, 0xf0, 0x11, 0x00


	//----- nvinfo : EIATTR_KPARAM_INFO
	.align		4
.L_12:
        /*0018*/ 	.byte	0x04, 0x17
        /*001a*/ 	.short	(.L_14 - .L_13)
.L_13:
        /*001c*/ 	.word	0x00000000
        /*0020*/ 	.short	0x0002
        /*0022*/ 	.short	0x0010
        /*0024*/ 	.byte	0x00, 0xf0, 0x11, 0x00


	//----- nvinfo : EIATTR_KPARAM_INFO
	.align		4
.L_14:
        /*0028*/ 	.byte	0x04, 0x17
        /*002a*/ 	.short	(.L_16 - .L_15)
.L_15:
        /*002c*/ 	.word	0x00000000
        /*0030*/ 	.short	0x0001
        /*0032*/ 	.short	0x0008
        /*0034*/ 	.byte	0x00, 0xf5, 0x21, 0x00


	//----- nvinfo : EIATTR_KPARAM_INFO
	.align		4
.L_16:
        /*0038*/ 	.byte	0x04, 0x17
        /*003a*/ 	.short	(.L_18 - .L_17)
.L_17:
        /*003c*/ 	.word	0x00000000
        /*0040*/ 	.short	0x0000
        /*0042*/ 	.short	0x0000
        /*0044*/ 	.byte	0x00, 0xf5, 0x21, 0x00


	//----- nvinfo : EIATTR_SPARSE_MMA_MASK
	.align		4
.L_18:
        /*0048*/ 	.byte	0x03, 0x50
        /*004a*/ 	.short	0x0000


	//----- nvinfo : EIATTR_MAXREG_COUNT
	.align		4
        /*004c*/ 	.byte	0x03, 0x1b
        /*004e*/ 	.short	0x00ff


	//----- nvinfo : EIATTR_NUM_BARRIERS
	.align		4
        /*0050*/ 	.byte	0x02, 0x4c
        /*0052*/ 	.byte	0x01
	.zero		1


	//----- nvinfo : EIATTR_EXTERNS
	.align		4
        /*0054*/ 	.byte	0x04, 0x0f
        /*0056*/ 	.short	(.L_20 - .L_19)


	//   ....[0]....
	.align		4
.L_19:
        /*0058*/ 	.word	index@(vprintf)


	//----- nvinfo : EIATTR_MERCURY_ISA_VERSION
	.align		4
.L_20:
        /*005c*/ 	.byte	0x03, 0x5f
        /*005e*/ 	.short	0x0101


	//----- nvinfo : EIATTR_VRC_CTA_INIT_COUNT
	.align		4
        /*0060*/ 	.byte	0x02, 0x4a
	.zero		1
	.zero		1


	//----- nvinfo : EIATTR_SYSCALL_OFFSETS
	.align		4
        /*0064*/ 	.byte	0x04, 0x46
        /*0066*/ 	.short	(.L_22 - .L_21)


	//   ....[0]....
.L_21:
        /*0068*/ 	.word	0x00000960


	//   ....[1]....
        /*006c*/ 	.word	0x00001170


	//   ....[2]....
        /*0070*/ 	.word	0x00001840


	//----- nvinfo : EIATTR_EXIT_INSTR_OFFSETS
	.align		4
.L_22:
        /*0074*/ 	.byte	0x04, 0x1c
        /*0076*/ 	.short	(.L_24 - .L_23)


	//   ....[0]....
.L_23:
        /*0078*/ 	.word	0x00002770


	//   ....[1]....
        /*007c*/ 	.word	0x000027f0


	//   ....[2]....
        /*0080*/ 	.word	0x00002970


	//----- nvinfo : EIATTR_CRS_STACK_SIZE
	.align		4
.L_24:
        /*0084*/ 	.byte	0x04, 0x1e
        /*0086*/ 	.short	(.L_26 - .L_25)
.L_25:
        /*0088*/ 	.word	0x00000000


	//----- nvinfo : EIATTR_CBANK_PARAM_SIZE
	.align		4
.L_26:
        /*008c*/ 	.byte	0x03, 0x19
        /*008e*/ 	.short	0x0018


	//----- nvinfo : EIATTR_PARAM_CBANK
	.align		4
        /*0090*/ 	.byte	0x04, 0x0a
        /*0092*/ 	.short	(.L_28 - .L_27)
	.align		4
.L_27:
        /*0094*/ 	.word	index@(.nv.constant0._Z8mykernelPfP7ResultDii)
        /*0098*/ 	.short	0x0380
        /*009a*/ 	.short	0x0018


	//----- nvinfo : EIATTR_SW_WAR
	.align		4
.L_28:
        /*009c*/ 	.byte	0x04, 0x36
        /*009e*/ 	.short	(.L_30 - .L_29)
.L_29:
        /*00a0*/ 	.word	0x00000008
.L_30:


//--------------------- .nv.callgraph             --------------------------
	.section	.nv.callgraph,"",@"SHT_CUDA_CALLGRAPH"
	.align	4
	.sectionentsize	8
	.align		4
        /*0000*/ 	.word	0x00000000
	.align		4
        /*0004*/ 	.word	0xffffffff
	.align		4
        /*0008*/ 	.word	index@(_Z8mykernelPfP7ResultDii)
	.align		4
        /*000c*/ 	.word	index@(vprintf)
	.align		4
        /*0010*/ 	.word	0x00000000
	.align		4
        /*0014*/ 	.word	0xfffffffe
	.align		4
        /*0018*/ 	.word	0x00000000
	.align		4
        /*001c*/ 	.word	0xfffffffd
	.align		4
        /*0020*/ 	.word	0x00000000
	.align		4
        /*0024*/ 	.word	0xfffffffc


//--------------------- .nv.constant4             --------------------------
	.section	.nv.constant4,"a",@progbits
	.align	8
	.align		8
.nv.constant4:
        /*0000*/ 	.dword	vprintf
	.align		8
        /*0008*/ 	.dword	$str


//--------------------- .text._Z8mykernelPfP7ResultDii --------------------------
	.section	.text._Z8mykernelPfP7ResultDii,"ax",@progbits
	.align	128
        .global         _Z8mykernelPfP7ResultDii
        .type           _Z8mykernelPfP7ResultDii,@function
        .size           _Z8mykernelPfP7ResultDii,(.L_x_57 - _Z8mykernelPfP7ResultDii)
        .other          _Z8mykernelPfP7ResultDii,@"STO_CUDA_ENTRY STV_DEFAULT"
_Z8mykernelPfP7ResultDii:
.text._Z8mykernelPfP7ResultDii:
[----:B------:R-:W0:Y:S01]  /*0000*/  LDC R1, c[0x0][0x37c] ;  /* 0x0000df00ff017b82 */ /* 0x000e220000000800 */
[----:B------:R-:W1:Y:S07]  /*0010*/  S2R R23, SR_TID.Y ;  /* 0x0000000000177919 */ /* 0x000e6e0000002200 */
[----:B------:R-:W1:Y:S01]  /*0020*/  S2UR UR46, SR_CTAID.Y ;  /* 0x00000000002e79c3 */ /* 0x000e620000002600 */
[----:B------:R-:W2:Y:S01]  /*0030*/  LDCU.64 UR6, c[0x0][0x390] ;  /* 0x00007200ff0677ac */ /* 0x000ea20008000a00 */
[----:B0-----:R-:W-:Y:S01]  /*0040*/  VIADD R1, R1, 0xffffffe0 ;  /* 0xffffffe001017836 */ /* 0x001fe20000000000 */
[----:B------:R-:W0:Y:S01]  /*0050*/  S2R R16, SR_TID.X ;  /* 0x0000000000107919 */ /* 0x000e220000002100 */
[----:B------:R-:W-:Y:S01]  /*0060*/  BSSY.RECONVERGENT B8, `(.L_x_0) ;  /* 0x00001bb000087945 */ /* 0x000fe20003800200 */
[----:B------:R-:W3:Y:S01]  /*0070*/  LDCU UR42, c[0x0][0x2f8] ;  /* 0x00005f00ff2a77ac */ /* 0x000ee20008000800 */
[----:B------:R-:W-:Y:S01]  /*0080*/  IMAD.MOV.U32 R22, RZ, RZ, 0x49742400 ;  /* 0x49742400ff167424 */ /* 0x000fe200078e00ff */
[----:B------:R-:W-:Y:S01]  /*0090*/  R2UR UR47, R1 ;  /* 0x00000000012f72ca */ /* 0x000fe200000e0000 */
[----:B------:R-:W4:Y:S01]  /*00a0*/  S2UR UR45, SR_CTAID.X ;  /* 0x00000000002d79c3 */ /* 0x000f220000002500 */
[----:B------:R-:W5:Y:S01]  /*00b0*/  LDCU UR43, c[0x0][0x2fc] ;  /* 0x00005f80ff2b77ac */ /* 0x000f620008000800 */
[----:B------:R-:W5:Y:S01]  /*00c0*/  LDCU.64 UR36, c[0x0][0x380] ;  /* 0x00007000ff2477ac */ /* 0x000f620008000a00 */
[----:B------:R-:W0:Y:S01]  /*00d0*/  LDCU.64 UR38, c[0x0][0x358] ;  /* 0x00006b00ff2677ac */ /* 0x000e220008000a00 */
[----:B--2---:R-:W-:-:S08]  /*00e0*/  UIADD3 UR4, UPT, UPT, UR7, -0x1, URZ ;  /* 0xffffffff07047890 */ /* 0x004fd0000fffe0ff */
[----:B---3--:R-:W-:Y:S02]  /*00f0*/  UIADD3 UR42, UP0, UPT, UR47, UR42, URZ ;  /* 0x0000002a2f2a7290 */ /* 0x008fe4000ff1e0ff */
[----:B------:R-:W-:Y:S01]  /*0100*/  UIMAD UR4, UR4, UR6, UR6 ;  /* 0x00000006040472a4 */ /* 0x000fe2000f8e0206 */
[----:B------:R-:W2:Y:S01]  /*0110*/  LDCU UR48, c[0x0][0x360] ;  /* 0x00006c00ff3077ac */ /* 0x000ea20008000800 */
[----:B-1----:R-:W-:Y:S02]  /*0120*/  ISETP.GT.U32.AND P0, PT, R23, UR46, PT ;  /* 0x0000002e17007c0c */ /* 0x002fe4000bf04070 */
[----:B------:R-:W-:Y:S02]  /*0130*/  UIADD3 UR4, UPT, UPT, UR4, -0x1, URZ ;  /* 0xffffffff04047890 */ /* 0x000fe4000fffe0ff */
[----:B----4-:R-:W-:Y:S02]  /*0140*/  UIMAD UR44, UR46, UR6, UR45 ;  /* 0x000000062e2c72a4 */ /* 0x010fe4000f8e022d */
[----:B-----5:R-:W-:-:S02]  /*0150*/  UIADD3.X UR43, UPT, UPT, URZ, UR43, URZ, UP0, !UPT ;  /* 0x0000002bff2b7290 */ /* 0x020fc400087fe4ff */
[----:B------:R-:W-:-:S05]  /*0160*/  UIMAD.WIDE UR40, UR4, 0x4, UR36 ;  /* 0x00000004042878a5 */ /* 0x000fca000f8e0224 */
[----:B0-----:R-:W-:Y:S07]  /*0170*/  @P0 BRA `(.L_x_1) ;  /* 0x0000001800a40947 */ /* 0x001fee0003800000 */
[----:B------:R-:W-:Y:S01]  /*0180*/  UIMAD.WIDE UR4, UR44, 0x4, UR36 ;  /* 0x000000042c0478a5 */ /* 0x000fe2000f8e0224 */
[----:B------:R-:W-:Y:S01]  /*0190*/  MOV R2, UR40 ;  /* 0x0000002800027c02 */ /* 0x000fe20008000f00 */
[----:B------:R-:W-:-:S04]  /*01a0*/  IMAD.U32 R3, RZ, RZ, UR41 ;  /* 0x00000029ff037e24 */ /* 0x000fc8000f8e00ff */
[----:B------:R-:W-:Y:S01]  /*01b0*/  IMAD.U32 R40, RZ, RZ, UR4 ;  /* 0x00000004ff287e24 */ /* 0x000fe2000f8e00ff */
[----:B------:R-:W-:Y:S01]  /*01c0*/  MOV R41, UR5 ;  /* 0x0000000500297c02 */ /* 0x000fe20008000f00 */
[----:B--2---:R-:W0:Y:S01]  /*01d0*/  I2F.U32.RP R0, UR48 ;  /* 0x0000003000007d06 */ /* 0x004e220008209000 */
[----:B------:R-:W-:Y:S01]  /*01e0*/  VIADD R32, R16, UR48 ;  /* 0x0000003010207c36 */ /* 0x000fe20008000000 */
[----:B------:R1:W5:Y:S04]  /*01f0*/  LDG.E R2, desc[UR38][R2.64] ;  /* 0x0000002602027981 */ /* 0x000368000c1e1900 */
[----:B------:R2:W5:Y:S01]  /*0200*/  LDG.E R40, desc[UR38][R40.64] ;  /* 0x0000002628287981 */ /* 0x000562000c1e1900 */
[C---:B------:R-:W-:Y:S01]  /*0210*/  ISETP.GT.U32.AND P0, PT, R32.reuse, UR45, PT ;  /* 0x0000002d20007c0c */ /* 0x040fe2000bf04070 */
[----:B------:R-:W-:Y:S01]  /*0220*/  IMAD.U32 R33, RZ, RZ, UR45 ;  /* 0x0000002dff217e24 */ /* 0x000fe2000f8e00ff */
[----:B------:R-:W-:Y:S01]  /*0230*/  ISETP.NE.U32.AND P2, PT, RZ, UR48, PT ;  /* 0x00000030ff007c0c */ /* 0x000fe2000bf45070 */
[----:B------:R-:W-:Y:S01]  /*0240*/  VIADD R7, R32, 0x1 ;  /* 0x0000000120077836 */ /* 0x000fe20000000000 */
[----:B------:R-:W-:Y:S01]  /*0250*/  MOV R17, R23 ;  /* 0x0000001700117202 */ /* 0x000fe20000000f00 */
[----:B------:R-:W-:Y:S01]  /*0260*/  IMAD.MOV.U32 R22, RZ, RZ, 0x49742400 ;  /* 0x49742400ff167424 */ /* 0x000fe200078e00ff */
[----:B------:R-:W-:Y:S01]  /*0270*/  IADD3 R33, PT, PT, R33, 0x1, RZ ;  /* 0x0000000121217810 */ /* 0x000fe20007ffe0ff */
[----:B0-----:R-:W0:Y:S06]  /*0280*/  MUFU.RCP R0, R0 ;  /* 0x0000000000007308 */ /* 0x001e2c0000001000 */
[----:B------:R-:W-:-:S02]  /*0290*/  @P0 IMAD.MOV R7, RZ, RZ, R32 ;  /* 0x000000ffff070224 */ /* 0x000fc400078e0220 */
[----:B0-----:R-:W-:Y:S01]  /*02a0*/  VIADD R4, R0, 0xffffffe ;  /* 0x0ffffffe00047836 */ /* 0x001fe20000000000 */
[----:B------:R-:W-:-:S03]  /*02b0*/  VIMNMX.U32 R0, PT, PT, R33, R32, !PT ;  /* 0x0000002021007248 */ /* 0x000fc60007fe0000 */
[----:B------:R0:W1:Y:S01]  /*02c0*/  F2I.FTZ.U32.TRUNC.NTZ R5, R4 ;  /* 0x0000000400057305 */ /* 0x000062000021f000 */
[----:B------:R-:W-:Y:S01]  /*02d0*/  IADD3 R0, PT, PT, R0, -R7, RZ ;  /* 0x8000000700007210 */ /* 0x000fe20007ffe0ff */
[----:B0-----:R-:W-:Y:S01]  /*02e0*/  IMAD.MOV.U32 R4, RZ, RZ, RZ ;  /* 0x000000ffff047224 */ /* 0x001fe200078e00ff */
[----:B-1----:R-:W-:-:S05]  /*02f0*/  IADD3 R3, PT, PT, RZ, -R5, RZ ;  /* 0x80000005ff037210 */ /* 0x002fca0007ffe0ff */
[----:B------:R-:W-:-:S04]  /*0300*/  IMAD R3, R3, UR48, RZ ;  /* 0x0000003003037c24 */ /* 0x000fc8000f8e02ff */
[----:B------:R-:W-:-:S06]  /*0310*/  IMAD.HI.U32 R5, R5, R3, R4 ;  /* 0x0000000305057227 */ /* 0x000fcc00078e0004 */
[----:B------:R-:W-:-:S04]  /*0320*/  IMAD.HI.U32 R34, R5, R0, RZ ;  /* 0x0000000005227227 */ /* 0x000fc800078e00ff */
[----:B------:R-:W-:-:S04]  /*0330*/  IMAD.MOV R3, RZ, RZ, -R34 ;  /* 0x000000ffff037224 */ /* 0x000fc800078e0a22 */
[----:B------:R-:W-:-:S05]  /*0340*/  IMAD R0, R3, UR48, R0 ;  /* 0x0000003003007c24 */ /* 0x000fca000f8e0200 */
[----:B------:R-:W-:-:S13]  /*0350*/  ISETP.GE.U32.AND P0, PT, R0, UR48, PT ;  /* 0x0000003000007c0c */ /* 0x000fda000bf06070 */
[----:B------:R-:W-:Y:S01]  /*0360*/  @P0 VIADD R0, R0, -UR48 ;  /* 0x8000003000000c36 */ /* 0x000fe20008000000 */
[----:B------:R-:W-:-:S04]  /*0370*/  @P0 IADD3 R34, PT, PT, R34, 0x1, RZ ;  /* 0x0000000122220810 */ /* 0x000fc80007ffe0ff */
[----:B------:R-:W-:-:S13]  /*0380*/  ISETP.GE.U32.AND P1, PT, R0, UR48, PT ;  /* 0x0000003000007c0c */ /* 0x000fda000bf26070 */
[----:B------:R-:W-:Y:S01]  /*0390*/  @P1 VIADD R34, R34, 0x1 ;  /* 0x0000000122221836 */ /* 0x000fe20000000000 */
[----:B--2---:R-:W-:-:S07]  /*03a0*/  @!P2 LOP3.LUT R34, RZ, UR48, RZ, 0x33, !PT ;  /* 0x00000030ff22ac12 */ /* 0x004fce000f8e33ff */
.L_x_38:
[----:B------:R-:W-:Y:S01]  /*03b0*/  ISETP.GT.U32.AND P0, PT, R16, UR45, PT ;  /* 0x0000002d10007c0c */ /* 0x000fe2000bf04070 */
[----:B------:R-:W-:-:S12]  /*03c0*/  BSSY.RECONVERGENT B7, `(.L_x_2) ;  /* 0x0000180000077945 */ /* 0x000fd80003800200 */
[----:B------:R-:W-:Y:S05]  /*03d0*/  @P0 BRA `(.L_x_3) ;  /* 0x0000001400f80947 */ /* 0x000fea0003800000 */
[----:B------:R-:W-:Y:S01]  /*03e0*/  ISETP.GT.U32.AND P0, PT, R32, UR45, PT ;  /* 0x0000002d20007c0c */ /* 0x000fe2000bf04070 */
[----:B------:R-:W0:Y:S01]  /*03f0*/  LDC R8, c[0x0][0x390] ;  /* 0x0000e400ff087b82 */ /* 0x000e220000000800 */
[----:B------:R-:W-:Y:S01]  /*0400*/  VIADD R0, R34, 0xffffffff ;  /* 0xffffffff22007836 */ /* 0x000fe20000000000 */
[----:B------:R-:W-:Y:S01]  /*0410*/  IADD3 R25, PT, PT, R17, -0x1, RZ ;  /* 0xffffffff11197810 */ /* 0x000fe20007ffe0ff */
[----:B------:R-:W-:Y:S01]  /*0420*/  IMAD.U32 R26, RZ, RZ, UR46 ;  /* 0x0000002eff1a7e24 */ /* 0x000fe2000f8e00ff */
[----:B------:R-:W-:Y:S01]  /*0430*/  BSSY.RECONVERGENT B6, `(.L_x_4) ;  /* 0x000007a000067945 */ /* 0x000fe20003800200 */
[----:B------:R-:W-:-:S03]  /*0440*/  IMAD.MOV.U32 R11, RZ, RZ, R16 ;  /* 0x000000ffff0b7224 */ /* 0x000fc600078e0010 */
[----:B------:R-:W1:Y:S01]  /*0450*/  LDC.64 R4, c[0x0][0x380] ;  /* 0x0000e000ff047b82 */ /* 0x000e620000000a00 */
[----:B------:R-:W-:-:S03]  /*0460*/  IADD3 R26, PT, PT, R26, 0x1, RZ ;  /* 0x000000011a1a7810 */ /* 0x000fc60007ffe0ff */
[----:B------:R-:W-:-:S05]  /*0470*/  @P0 IMAD.MOV R0, RZ, RZ, R34 ;  /* 0x000000ffff000224 */ /* 0x000fca00078e0222 */
[----:B------:R-:W-:-:S04]  /*0480*/  LOP3.LUT R0, R0, 0x1, RZ, 0xc0, !PT ;  /* 0x0000000100007812 */ /* 0x000fc800078ec0ff */
[----:B------:R-:W-:Y:S01]  /*0490*/  ISETP.NE.U32.AND P0, PT, R0, 0x1, PT ;  /* 0x000000010000780c */ /* 0x000fe20003f05070 */
[----:B0-----:R-:W-:-:S04]  /*04a0*/  IMAD R53, R25, R8, UR45 ;  /* 0x0000002d19357e24 */ /* 0x001fc8000f8e0208 */
[----:B-1----:R-:W-:-:S08]  /*04b0*/  IMAD.WIDE R52, R53, 0x4, R4 ;  /* 0x0000000435347825 */ /* 0x002fd000078e0204 */
[----:B------:R-:W-:Y:S05]  /*04c0*/  @!P0 BRA `(.L_x_5) ;  /* 0x0000000400c08947 */ /* 0x000fea0003800000 */
[----:B------:R-:W-:Y:S02]  /*04d0*/  ISETP.NE.AND P2, PT, R16, RZ, PT ;  /* 0x000000ff1000720c */ /* 0x000fe40003f45270 */
[C---:B------:R-:W-:Y:S01]  /*04e0*/  ISETP.NE.AND P1, PT, R17.reuse, RZ, PT ;  /* 0x000000ff1100720c */ /* 0x040fe20003f25270 */
[----:B-----5:R-:W-:Y:S01]  /*04f0*/  IMAD.MOV.U32 R28, RZ, RZ, R40 ;  /* 0x000000ffff1c7224 */ /* 0x020fe200078e0028 */
[----:B------:R-:W-:Y:S01]  /*0500*/  ISETP.EQ.OR P0, PT, R17, RZ, !P2 ;  /* 0x000000ff1100720c */ /* 0x000fe20005702670 */
[----:B------:R-:W0:Y:S08]  /*0510*/  LDCU UR4, c[0x0][0x394] ;  /* 0x00007280ff0477ac */ /* 0x000e300008000800 */
[----:B------:R-:W-:-:S02]  /*0520*/  @P2 IMAD R0, R8, UR46, R16 ;  /* 0x0000002e08002c24 */ /* 0x000fc4000f8e0210 */
[----:B------:R-:W2:Y:S02]  /*0530*/  @P1 LDG.E R3, desc[UR38][R52.64] ;  /* 0x0000002634031981 */ /* 0x000ea4000c1e1900 */
[----:B------:R-:W-:Y:S02]  /*0540*/  @!P0 IMAD R6, R25, R8, R16 ;  /* 0x0000000819068224 */ /* 0x000fe400078e0210 */
[----:B------:R-:W-:Y:S02]  /*0550*/  @P2 VIADD R7, R0, 0xffffffff ;  /* 0xffffffff00072836 */ /* 0x000fe40000000000 */
[----:B------:R-:W-:Y:S02]  /*0560*/  @!P0 VIADD R9, R6, 0xffffffff ;  /* 0xffffffff06098836 */ /* 0x000fe40000000000 */
[----:B------:R-:W-:-:S04]  /*0570*/  @P2 IMAD.WIDE R6, R7, 0x4, R4 ;  /* 0x0000000407062825 */ /* 0x000fc800078e0204 */
[----:B------:R-:W-:Y:S02]  /*0580*/  @!P0 IMAD.WIDE R4, R9, 0x4, R4 ;  /* 0x0000000409048825 */ /* 0x000fe400078e0204 */
[----:B------:R-:W3:Y:S04]  /*0590*/  @P2 LDG.E R7, desc[UR38][R6.64] ;  /* 0x0000002606072981 */ /* 0x000ee8000c1e1900 */
[----:B------:R-:W4:Y:S01]  /*05a0*/  @!P0 LDG.E R5, desc[UR38][R4.64] ;  /* 0x0000002604058981 */ /* 0x000f22000c1e1900 */
[----:B------:R-:W-:Y:S01]  /*05b0*/  IADD3 R0, PT, PT, R33, -R16, RZ ;  /* 0x8000001021007210 */ /* 0x000fe20007ffe0ff */
[----:B------:R-:W-:-:S04]  /*05c0*/  IMAD.IADD R9, R26, 0x1, -R17 ;  /* 0x000000011a097824 */ /* 0x000fc800078e0a11 */
[----:B------:R-:W-:-:S05]  /*05d0*/  IMAD R9, R0, R9, RZ ;  /* 0x0000000900097224 */ /* 0x000fca00078e02ff */
[----:B------:R-:W-:-:S04]  /*05e0*/  I2FP.F32.S32 R27, R9 ;  /* 0x00000009001b7245 */ /* 0x000fc80000201400 */
[----:B------:R-:W1:Y:S01]  /*05f0*/  MUFU.RCP R0, R27 ;  /* 0x0000001b00007308 */ /* 0x000e620000001000 */
[----:B0-----:R-:W-:Y:S01]  /*0600*/  IMAD R29, R8, UR4, -R9 ;  /* 0x00000004081d7c24 */ /* 0x001fe2000f8e0a09 */
[----:B------:R-:W-:Y:S04]  /*0610*/  BSSY.RECONVERGENT B2, `(.L_x_6) ;  /* 0x0000012000027945 */ /* 0x000fe80003800200 */
[----:B------:R-:W-:Y:S01]  /*0620*/  VIMNMX.U32 R29, PT, PT, R29, 0x1, !PT ;  /* 0x000000011d1d7848 */ /* 0x000fe20007fe0000 */
[----:B--2---:R-:W-:Y:S01]  /*0630*/  @P1 FADD R28, R40, -R3 ;  /* 0x80000003281c1221 */ /* 0x004fe20000000000 */
[----:B-1----:R-:W-:-:S04]  /*0640*/  FFMA R3, -R27, R0, 1 ;  /* 0x3f8000001b037423 */ /* 0x002fc80000000100 */
[----:B------:R-:W-:Y:S01]  /*0650*/  FFMA R3, R0, R3, R0 ;  /* 0x0000000300037223 */ /* 0x000fe20000000000 */
[----:B---3--:R-:W-:-:S04]  /*0660*/  @P2 FADD R28, R28, -R7 ;  /* 0x800000071c1c2221 */ /* 0x008fc80000000000 */
[----:B----4-:R-:W-:-:S04]  /*0670*/  @!P0 FADD R28, R28, R5 ;  /* 0x000000051c1c8221 */ /* 0x010fc80000000000 */
[----:B------:R-:W-:-:S04]  /*0680*/  FMUL R0, R28, R28 ;  /* 0x0000001c1c007220 */ /* 0x000fc80000400000 */
[----:B------:R-:W0:Y:S01]  /*0690*/  FCHK P0, R0, R27 ;  /* 0x0000001b00007302 */ /* 0x000e220000000000 */
[----:B------:R-:W-:-:S04]  /*06a0*/  FFMA R4, R0, R3, RZ ;  /* 0x0000000300047223 */ /* 0x000fc800000000ff */
[----:B------:R-:W-:Y:S01]  /*06b0*/  FFMA R5, -R27, R4, R0 ;  /* 0x000000041b057223 */ /* 0x000fe20000000100 */
[----:B------:R-:W-:-:S03]  /*06c0*/  FADD R24, R2, -R28 ;  /* 0x8000001c02187221 */ /* 0x000fc60000000000 */
[----:B------:R-:W-:Y:S01]  /*06d0*/  FFMA R3, R3, R5, R4 ;  /* 0x0000000503037223 */ /* 0x000fe20000000004 */
[----:B0-----:R-:W-:Y:S06]  /*06e0*/  @!P0 BRA `(.L_x_7) ;  /* 0x0000000000108947 */ /* 0x001fec0003800000 */
[----:B------:R-:W-:Y:S02]  /*06f0*/  MOV R7, R27 ;  /* 0x0000001b00077202 */ /* 0x000fe40000000f00 */
[----:B------:R-:W-:-:S07]  /*0700*/  MOV R4, 0x720 ;  /* 0x0000072000047802 */ /* 0x000fce0000000f00 */
[----:B------:R-:W-:Y:S05]  /*0710*/  CALL.REL.NOINC `($__internal_0_$__cuda_sm3x_div_rn_noftz_f32_slowpath) ;  /* 0x0000002000987944 */ /* 0x000fea0003c00000 */
[----:B------:R-:W-:-:S07]  /*0720*/  IMAD.MOV.U32 R3, RZ, RZ, R0 ;  /* 0x000000ffff037224 */ /* 0x000fce00078e0000 */
.L_x_7:
[----:B------:R-:W-:Y:S05]  /*0730*/  BSYNC.RECONVERGENT B2 ;  /* 0x0000000000027941 */ /* 0x000fea0003800200 */
.L_x_6:
[----:B------:R-:W-:Y:S01]  /*0740*/  I2FP.F32.S32 R29, R29 ;  /* 0x0000001d001d7245 */ /* 0x000fe20000201400 */
[----:B------:R-:W-:Y:S01]  /*0750*/  FMUL R0, R24, R24 ;  /* 0x0000001818007220 */ /* 0x000fe20000400000 */
[----:B------:R-:W-:Y:S01]  /*0760*/  BSSY.RECONVERGENT B2, `(.L_x_8) ;  /* 0x000000e000027945 */ /* 0x000fe20003800200 */
[----:B------:R-:W-:Y:S01]  /*0770*/  FADD R30, -R3, R28 ;  /* 0x0000001c031e7221 */ /* 0x000fe20000000100 */
[----:B------:R-:W0:Y:S08]  /*0780*/  MUFU.RCP R4, R29 ;  /* 0x0000001d00047308 */ /* 0x000e300000001000 */
[----:B------:R-:W1:Y:S01]  /*0790*/  FCHK P0, R0, R29 ;  /* 0x0000001d00007302 */ /* 0x000e620000000000 */
[----:B0-----:R-:W-:-:S04]  /*07a0*/  FFMA R5, -R29, R4, 1 ;  /* 0x3f8000001d057423 */ /* 0x001fc80000000104 */
[----:B------:R-:W-:-:S04]  /*07b0*/  FFMA R5, R4, R5, R4 ;  /* 0x0000000504057223 */ /* 0x000fc80000000004 */
[----:B------:R-:W-:-:S04]  /*07c0*/  FFMA R4, R0, R5, RZ ;  /* 0x0000000500047223 */ /* 0x000fc800000000ff */
[----:B------:R-:W-:-:S04]  /*07d0*/  FFMA R6, -R29, R4, R0 ;  /* 0x000000041d067223 */ /* 0x000fc80000000100 */
[----:B------:R-:W-:Y:S01]  /*07e0*/  FFMA R31, R5, R6, R4 ;  /* 0x00000006051f7223 */ /* 0x000fe20000000004 */
[----:B-1----:R-:W-:Y:S06]  /*07f0*/  @!P0 BRA `(.L_x_9) ;  /* 0x0000000000108947 */ /* 0x002fec0003800000 */
[----:B------:R-:W-:Y:S01]  /*0800*/  IMAD.MOV.U32 R7, RZ, RZ, R29 ;  /* 0x000000ffff077224 */ /* 0x000fe200078e001d */
[----:B------:R-:W-:-:S07]  /*0810*/  MOV R4, 0x830 ;  /* 0x0000083000047802 */ /* 0x000fce0000000f00 */
[----:B------:R-:W-:Y:S05]  /*0820*/  CALL.REL.NOINC `($__internal_0_$__cuda_sm3x_div_rn_noftz_f32_slowpath) ;  /* 0x0000002000547944 */ /* 0x000fea0003c00000 */
[----:B------:R-:W-:-:S07]  /*0830*/  MOV R31, R0 ;  /* 0x00000000001f7202 */ /* 0x000fce0000000f00 */
.L_x_9:
[----:B------:R-:W-:Y:S05]  /*0840*/  BSYNC.RECONVERGENT B2 ;  /* 0x0000000000027941 */ /* 0x000fea0003800200 */
.L_x_8:
[----:B------:R-:W0:Y:S01]  /*0850*/  LDCU UR4, c[0x0][0x2f8] ;  /* 0x00005f00ff0477ac */ /* 0x000e220008000800 */
[----:B------:R-:W-:Y:S01]  /*0860*/  FADD R31, R24, -R31 ;  /* 0x8000001f181f7221 */ /* 0x000fe20000000000 */
[----:B------:R-:W-:Y:S01]  /*0870*/  F2F.F64.F32 R8, R30 ;  /* 0x0000001e00087310 */ /* 0x000fe20000201800 */
[----:B------:R-:W-:Y:S01]  /*0880*/  MOV R12, 0x0 ;  /* 0x00000000000c7802 */ /* 0x000fe20000000f00 */
[----:B------:R-:W-:Y:S01]  /*0890*/  IMAD.U32 R18, RZ, RZ, UR45 ;  /* 0x0000002dff127e24 */ /* 0x000fe2000f8e00ff */
[----:B------:R-:W1:Y:S01]  /*08a0*/  LDCU.64 UR6, c[0x4][0x8] ;  /* 0x01000100ff0677ac */ /* 0x000e620008000a00 */
[----:B------:R-:W-:Y:S01]  /*08b0*/  IMAD.U32 R19, RZ, RZ, UR46 ;  /* 0x0000002eff137e24 */ /* 0x000fe2000f8e00ff */
[----:B------:R-:W-:Y:S01]  /*08c0*/  MOV R7, UR43 ;  /* 0x0000002b00077c02 */ /* 0x000fe20008000f00 */
[----:B------:R-:W-:Y:S01]  /*08d0*/  IMAD.U32 R6, RZ, RZ, UR42 ;  /* 0x0000002aff067e24 */ /* 0x000fe2000f8e00ff */
[----:B------:R-:W2:Y:S01]  /*08e0*/  LDC.64 R12, c[0x4][R12] ;  /* 0x010000000c0c7b82 */ /* 0x000ea20000000a00 */
[----:B------:R-:W3:Y:S01]  /*08f0*/  F2F.F64.F32 R10, R31 ;  /* 0x0000001f000a7310 */ /* 0x000ee20000201800 */
[----:B0-----:R-:W-:Y:S01]  /*0900*/  UIADD3 UR4, UPT, UPT, -UR4, UR42, URZ ;  /* 0x0000002a04047290 */ /* 0x001fe2000fffe1ff */
[----:B-1----:R-:W-:Y:S01]  /*0910*/  MOV R4, UR6 ;  /* 0x0000000600047c02 */ /* 0x002fe20008000f00 */
[----:B------:R-:W-:-:S07]  /*0920*/  IMAD.U32 R5, RZ, RZ, UR7 ;  /* 0x00000007ff057e24 */ /* 0x000fce000f8e00ff */
[----:B---3--:R0:W-:Y:S04]  /*0930*/  STL.128 [UR4+0x10], R8 ;  /* 0x00001008ff007987 */ /* 0x0081e80008100c04 */
[----:B------:R0:W-:Y:S02]  /*0940*/  STL.128 [UR4], R16 ;  /* 0x00000010ff007987 */ /* 0x0001e40008100c04 */
[----:B------:R-:W-:-:S07]  /*0950*/  LEPC R20, `(.L_x_10) ;  /* 0x000000001014794e */ /* 0x000fce0000000000 */
[----:B0-2---:R-:W-:Y:S05]  /*0960*/  CALL.ABS.NOINC R12 ;  /* 0x000000000c007343 */ /* 0x005fea0003c00000 */
.L_x_10:
[----:B------:R-:W-:Y:S01]  /*0970*/  FADD R13, R30, R31 ;  /* 0x0000001f1e0d7221 */ /* 0x000fe20000000000 */
[----:B------:R-:W-:-:S04]  /*0980*/  IMAD.MOV.U32 R11, RZ, RZ, R32 ;  /* 0x000000ffff0b7224 */ /* 0x000fc800078e0020 */
[----:B------:R-:W-:-:S13]  /*0990*/  FSETP.GEU.AND P0, PT, R13, R22, PT ;  /* 0x000000160d00720b */ /* 0x000fda0003f0e000 */
[----:B------:R-:W-:Y:S05]  /*09a0*/  @P0 BRA `(.L_x_5) ;  /* 0x0000000000880947 */ /* 0x000fea0003800000 */
[----:B------:R-:W0:Y:S01]  /*09b0*/  MUFU.RCP R0, R29 ;  /* 0x0000001d00007308 */ /* 0x000e220000001000 */
[----:B------:R-:W-:Y:S07]  /*09c0*/  BSSY.RECONVERGENT B2, `(.L_x_11) ;  /* 0x000000c000027945 */ /* 0x000fee0003800200 */
        /* <DEDUP_REMOVED lines=8> */
[----:B------:R-:W-:Y:S02]  /*0a50*/  MOV R7, R29 ;  /* 0x0000001d00077202 */ /* 0x000fe40000000f00 */
[----:B------:R-:W-:-:S07]  /*0a60*/  MOV R4, 0xa80 ;  /* 0x00000a8000047802 */ /* 0x000fce0000000f00 */
[----:B------:R-:W-:Y:S05]  /*0a70*/  CALL.REL.NOINC `($__internal_0_$__cuda_sm3x_div_rn_noftz_f32_slowpath) ;  /* 0x0000001c00c07944 */ /* 0x000fea0003c00000 */
.L_x_12:
[----:B------:R-:W-:Y:S05]  /*0a80*/  BSYNC.RECONVERGENT B2 ;  /* 0x0000000000027941 */ /* 0x000fea0003800200 */
.L_x_11:
[----:B------:R-:W0:Y:S01]  /*0a90*/  MUFU.RCP R4, R27 ;  /* 0x0000001b00047308 */ /* 0x000e220000001000 */
[----:B------:R-:W-:Y:S01]  /*0aa0*/  BSSY.RECONVERGENT B2, `(.L_x_13) ;  /* 0x000000d000027945 */ /* 0x000fe20003800200 */
[----:B------:R-:W-:-:S06]  /*0ab0*/  IMAD.MOV.U32 R35, RZ, RZ, R0 ;  /* 0x000000ffff237224 */ /* 0x000fcc00078e0000 */
        /* <DEDUP_REMOVED lines=11> */
.L_x_14:
[----:B------:R-:W-:Y:S05]  /*0b70*/  BSYNC.RECONVERGENT B2 ;  /* 0x0000000000027941 */ /* 0x000fea0003800200 */
.L_x_13:
[----:B------:R-:W-:Y:S01]  /*0b80*/  IMAD.MOV.U32 R36, RZ, RZ, R0 ;  /* 0x000000ffff247224 */ /* 0x000fe200078e0000 */
[----:B------:R-:W-:Y:S01]  /*0b90*/  MOV R37, R26 ;  /* 0x0000001a00257202 */ /* 0x000fe20000000f00 */
[----:B------:R-:W-:Y:S02]  /*0ba0*/  IMAD.MOV.U32 R22, RZ, RZ, R13 ;  /* 0x000000ffff167224 */ /* 0x000fe400078e000d */
[----:B------:R-:W-:Y:S02]  /*0bb0*/  IMAD.MOV.U32 R38, RZ, RZ, R16 ;  /* 0x000000ffff267224 */ /* 0x000fe400078e0010 */
[----:B------:R-:W-:-:S07]  /*0bc0*/  IMAD.MOV.U32 R39, RZ, RZ, R17 ;  /* 0x000000ffff277224 */ /* 0x000fce00078e0011 */
.L_x_5:
[----:B------:R-:W-:Y:S05]  /*0bd0*/  BSYNC.RECONVERGENT B6 ;  /* 0x0000000000067941 */ /* 0x000fea0003800200 */
.L_x_4:
[----:B------:R-:W-:-:S04]  /*0be0*/  ISETP.GT.U32.AND P0, PT, R32, UR45, PT ;  /* 0x0000002d20007c0c */ /* 0x000fc8000bf04070 */
[----:B------:R-:W-:-:S04]  /*0bf0*/  SEL R3, RZ, 0xffffffff, P0 ;  /* 0xffffffffff037807 */ /* 0x000fc80000000000 */
[----:B------:R-:W-:-:S13]  /*0c00*/  ISETP.NE.AND P0, PT, R34, R3, PT ;  /* 0x000000032200720c */ /* 0x000fda0003f05270 */
[----:B------:R-:W-:Y:S05]  /*0c10*/  @!P0 BRA `(.L_x_3) ;  /* 0x0000000c00e88947 */ /* 0x000fea0003800000 */
[----:B------:R-:W0:Y:S01]  /*0c20*/  LDC.64 R4, c[0x0][0x390] ;  /* 0x0000e400ff047b82 */ /* 0x000e220000000a00 */
[----:B------:R-:W-:Y:S01]  /*0c30*/  IADD3 R24, PT, PT, R11, UR48, RZ ;  /* 0x000000300b187c10 */ /* 0x000fe2000fffe0ff */
[----:B------:R-:W-:Y:S02]  /*0c40*/  IMAD.IADD R3, R26, 0x1, -R17 ;  /* 0x000000011a037824 */ /* 0x000fe400078e0a11 */
[C---:B------:R-:W-:Y:S01]  /*0c50*/  IMAD.IADD R46, R33.reuse, 0x1, -R11 ;  /* 0x00000001212e7824 */ /* 0x040fe200078e0a0b */
[----:B------:R-:W-:Y:S01]  /*0c60*/  IADD3 R44, PT, PT, R33, -R24, RZ ;  /* 0x80000018212c7210 */ /* 0x000fe20007ffe0ff */
[----:B------:R-:W-:Y:S02]  /*0c70*/  VIADD R47, R11, 0xffffffff ;  /* 0xffffffff0b2f7836 */ /* 0x000fe40000000000 */
[C---:B------:R-:W-:Y:S02]  /*0c80*/  IMAD R46, R3.reuse, R46, RZ ;  /* 0x0000002e032e7224 */ /* 0x040fe400078e02ff */
[----:B------:R-:W-:-:S02]  /*0c90*/  IMAD R44, R3, R44, RZ ;  /* 0x0000002c032c7224 */ /* 0x000fc400078e02ff */
[CCC-:B0-----:R-:W-:Y:S02]  /*0ca0*/  IMAD R18, R25.reuse, R4.reuse, R24.reuse ;  /* 0x0000000419127224 */ /* 0x1c1fe400078e0218 */
[--C-:B------:R-:W-:Y:S02]  /*0cb0*/  IMAD R19, R25, R4, R11.reuse ;  /* 0x0000000419137224 */ /* 0x100fe400078e020b */
[C---:B------:R-:W-:Y:S02]  /*0cc0*/  IMAD R41, R4.reuse, UR46, R24 ;  /* 0x0000002e04297c24 */ /* 0x040fe4000f8e0218 */
[CC--:B------:R-:W-:Y:S02]  /*0cd0*/  IMAD R45, R4.reuse, R5.reuse, -R46 ;  /* 0x00000005042d7224 */ /* 0x0c0fe400078e0a2e */
[C---:B------:R-:W-:Y:S02]  /*0ce0*/  IMAD R42, R4.reuse, R5, -R44 ;  /* 0x00000005042a7224 */ /* 0x040fe400078e0a2c */
[----:B------:R-:W-:-:S07]  /*0cf0*/  IMAD R43, R4, UR46, R11 ;  /* 0x0000002e042b7c24 */ /* 0x000fce000f8e020b */
.L_x_37:
[----:B------:R-:W-:Y:S02]  /*0d00*/  ISETP.NE.AND P1, PT, R47, -0x1, PT ;  /* 0xffffffff2f00780c */ /* 0x000fe40003f25270 */
[C---:B------:R-:W-:Y:S02]  /*0d10*/  ISETP.NE.AND P2, PT, R17.reuse, RZ, PT ;  /* 0x000000ff1100720c */ /* 0x040fe40003f45270 */
[----:B------:R-:W-:Y:S02]  /*0d20*/  ISETP.EQ.OR P0, PT, R17, RZ, !P1 ;  /* 0x000000ff1100720c */ /* 0x000fe40004f02670 */
[----:B------:R-:W-:Y:S01]  /*0d30*/  I2FP.F32.S32 R48, R46 ;  /* 0x0000002e00307245 */ /* 0x000fe20000201400 */
[----:B-----5:R-:W-:Y:S01]  /*0d40*/  IMAD.MOV.U32 R49, RZ, RZ, R40 ;  /* 0x000000ffff317224 */ /* 0x020fe200078e0028 */
[----:B------:R-:W-:Y:S01]  /*0d50*/  BSSY.RECONVERGENT B2, `(.L_x_15) ;  /* 0x000001d000027945 */ /* 0x000fe20003800200 */
[----:B------:R-:W-:-:S04]  /*0d60*/  P2R R51, PR, RZ, 0x4 ;  /* 0x00000004ff337803 */ /* 0x000fc80000000000 */
[----:B------:R-:W0:Y:S01]  /*0d70*/  @P1 LDC.64 R6, c[0x0][0x380] ;  /* 0x0000e000ff061b82 */ /* 0x000e220000000a00 */
[----:B------:R-:W-:-:S03]  /*0d80*/  @P1 VIADD R3, R43, 0xffffffff ;  /* 0xffffffff2b031836 */ /* 0x000fc60000000000 */
[----:B------:R-:W-:-:S04]  /*0d90*/  @!P0 IADD3 R9, PT, PT, R19, -0x1, RZ ;  /* 0xffffffff13098810 */ /* 0x000fc80007ffe0ff */
[----:B------:R-:W1:Y:S01]  /*0da0*/  @!P0 LDC.64 R4, c[0x0][0x380] ;  /* 0x0000e000ff048b82 */ /* 0x000e620000000a00 */
[----:B0-----:R-:W-:Y:S02]  /*0db0*/  @P1 IMAD.WIDE R6, R3, 0x4, R6 ;  /* 0x0000000403061825 */ /* 0x001fe400078e0206 */
[----:B------:R-:W2:Y:S04]  /*0dc0*/  @P2 LDG.E R3, desc[UR38][R52.64] ;  /* 0x0000002634032981 */ /* 0x000ea8000c1e1900 */
[----:B------:R-:W3:Y:S01]  /*0dd0*/  @P1 LDG.E R6, desc[UR38][R6.64] ;  /* 0x0000002606061981 */ /* 0x000ee2000c1e1900 */
[----:B-1----:R-:W-:-:S06]  /*0de0*/  @!P0 IMAD.WIDE R4, R9, 0x4, R4 ;  /* 0x0000000409048825 */ /* 0x002fcc00078e0204 */
[----:B------:R-:W4:Y:S01]  /*0df0*/  @!P0 LDG.E R4, desc[UR38][R4.64] ;  /* 0x0000002604048981 */ /* 0x000f22000c1e1900 */
[----:B------:R-:W0:Y:S02]  /*0e00*/  MUFU.RCP R9, R48 ;  /* 0x0000003000097308 */ /* 0x000e240000001000 */
[----:B0-----:R-:W-:-:S04]  /*0e10*/  FFMA R0, -R48, R9, 1 ;  /* 0x3f80000030007423 */ /* 0x001fc80000000109 */
[----:B------:R-:W-:Y:S01]  /*0e20*/  FFMA R9, R9, R0, R9 ;  /* 0x0000000009097223 */ /* 0x000fe20000000009 */
[----:B------:R-:W-:Y:S01]  /*0e30*/  VIMNMX.U32 R25, PT, PT, R45, 0x1, !PT ;  /* 0x000000012d197848 */ /* 0x000fe20007fe0000 */
[----:B--2---:R-:W-:-:S04]  /*0e40*/  @P2 FADD R49, R40, -R3 ;  /* 0x8000000328312221 */ /* 0x004fc80000000000 */
        /* <DEDUP_REMOVED lines=9> */
[----:B------:R-:W-:Y:S01]  /*0ee0*/  IMAD.MOV.U32 R7, RZ, RZ, R48 ;  /* 0x000000ffff077224 */ /* 0x000fe200078e0030 */
[----:B------:R-:W-:-:S07]  /*0ef0*/  MOV R4, 0xf10 ;  /* 0x00000f1000047802 */ /* 0x000fce0000000f00 */
[----:B------:R-:W-:Y:S05]  /*0f00*/  CALL.REL.NOINC `($__internal_0_$__cuda_sm3x_div_rn_noftz_f32_slowpath) ;  /* 0x00000018009c7944 */ /* 0x000fea0003c00000 */
[----:B------:R-:W-:-:S07]  /*0f10*/  MOV R26, R0 ;  /* 0x00000000001a7202 */ /* 0x000fce0000000f00 */
.L_x_16:
[----:B------:R-:W-:Y:S05]  /*0f20*/  BSYNC.RECONVERGENT B2 ;  /* 0x0000000000027941 */ /* 0x000fea0003800200 */
.L_x_15:
        /* <DEDUP_REMOVED lines=15> */
[----:B------:R-:W-:-:S07]  /*1020*/  IMAD.MOV.U32 R27, RZ, RZ, R0 ;  /* 0x000000ffff1b7224 */ /* 0x000fce00078e0000 */
.L_x_18:
[----:B------:R-:W-:Y:S05]  /*1030*/  BSYNC.RECONVERGENT B2 ;  /* 0x0000000000027941 */ /* 0x000fea0003800200 */
.L_x_17:
[----:B------:R-:W0:Y:S01]  /*1040*/  LDCU UR4, c[0x0][0x2f8] ;  /* 0x00005f00ff0477ac */ /* 0x000e220008000800 */
[----:B------:R-:W-:Y:S01]  /*1050*/  FADD R27, R50, -R27 ;  /* 0x8000001b321b7221 */ /* 0x000fe20000000000 */
[----:B------:R-:W-:Y:S01]  /*1060*/  F2F.F64.F32 R8, R26 ;  /* 0x0000001a00087310 */ /* 0x000fe20000201800 */
[----:B------:R-:W-:Y:S01]  /*1070*/  MOV R12, 0x0 ;  /* 0x00000000000c7802 */ /* 0x000fe20000000f00 */
[----:B------:R-:W-:Y:S01]  /*1080*/  IMAD.U32 R30, RZ, RZ, UR45 ;  /* 0x0000002dff1e7e24 */ /* 0x000fe2000f8e00ff */
[----:B------:R-:W-:Y:S01]  /*1090*/  IADD3 R28, PT, PT, R47, 0x1, RZ ;  /* 0x000000012f1c7810 */ /* 0x000fe20007ffe0ff */
[----:B------:R-:W-:Y:S01]  /*10a0*/  IMAD.U32 R31, RZ, RZ, UR46 ;  /* 0x0000002eff1f7e24 */ /* 0x000fe2000f8e00ff */
[----:B------:R-:W-:Y:S01]  /*10b0*/  MOV R29, R17 ;  /* 0x00000011001d7202 */ /* 0x000fe20000000f00 */
[----:B------:R-:W1:Y:S01]  /*10c0*/  LDCU.64 UR6, c[0x4][0x8] ;  /* 0x01000100ff0677ac */ /* 0x000e620008000a00 */
[----:B------:R-:W2:Y:S01]  /*10d0*/  LDC.64 R12, c[0x4][R12] ;  /* 0x010000000c0c7b82 */ /* 0x000ea20000000a00 */
[----:B------:R-:W3:Y:S01]  /*10e0*/  F2F.F64.F32 R10, R27 ;  /* 0x0000001b000a7310 */ /* 0x000ee20000201800 */
[----:B------:R-:W-:Y:S01]  /*10f0*/  MOV R6, UR42 ;  /* 0x0000002a00067c02 */ /* 0x000fe20008000f00 */
[----:B------:R-:W-:Y:S01]  /*1100*/  IMAD.U32 R7, RZ, RZ, UR43 ;  /* 0x0000002bff077e24 */ /* 0x000fe2000f8e00ff */
[----:B0-----:R-:W-:Y:S01]  /*1110*/  UIADD3 UR4, UPT, UPT, -UR4, UR42, URZ ;  /* 0x0000002a04047290 */ /* 0x001fe2000fffe1ff */
[----:B-1----:R-:W-:-:S08]  /*1120*/  IMAD.U32 R4, RZ, RZ, UR6 ;  /* 0x00000006ff047e24 */ /* 0x002fd0000f8e00ff */
[----:B---3--:R0:W-:Y:S01]  /*1130*/  STL.128 [UR4+0x10], R8 ;  /* 0x00001008ff007987 */ /* 0x0081e20008100c04 */
[----:B------:R-:W-:-:S03]  /*1140*/  IMAD.U32 R5, RZ, RZ, UR7 ;  /* 0x00000007ff057e24 */ /* 0x000fc6000f8e00ff */
[----:B------:R0:W-:Y:S04]  /*1150*/  STL.128 [UR4], R28 ;  /* 0x0000001cff007987 */ /* 0x0001e80008100c04 */
[----:B------:R-:W-:-:S07]  /*1160*/  LEPC R20, `(.L_x_19) ;  /* 0x000000001014794e */ /* 0x000fce0000000000 */
[----:B0-2---:R-:W-:Y:S05]  /*1170*/  CALL.ABS.NOINC R12 ;  /* 0x000000000c007343 */ /* 0x005fea0003c00000 */
.L_x_19:
[----:B------:R-:W-:Y:S01]  /*1180*/  FADD R27, R26, R27 ;  /* 0x0000001b1a1b7221 */ /* 0x000fe20000000000 */
[----:B------:R-:W-:Y:S04]  /*1190*/  BSSY.RECONVERGENT B2, `(.L_x_20) ;  /* 0x0000026000027945 */ /* 0x000fe80003800200 */
[----:B------:R-:W-:-:S13]  /*11a0*/  FSETP.GEU.AND P0, PT, R27, R22, PT ;  /* 0x000000161b00720b */ /* 0x000fda0003f0e000 */
[----:B------:R-:W-:Y:S05]  /*11b0*/  @P0 BRA `(.L_x_21) ;  /* 0x00000000008c0947 */ /* 0x000fea0003800000 */
[----:B------:R-:W0:Y:S01]  /*11c0*/  MUFU.RCP R0, R25 ;  /* 0x0000001900007308 */ /* 0x000e220000001000 */
[----:B------:R-:W-:Y:S01]  /*11d0*/  UIADD3 UR4, UPT, UPT, UR46, 0x1, URZ ;  /* 0x000000012e047890 */ /* 0x000fe2000fffe0ff */
[----:B------:R-:W-:Y:S05]  /*11e0*/  BSSY.RECONVERGENT B3, `(.L_x_22) ;  /* 0x000000e000037945 */ /* 0x000fea0003800200 */
[----:B------:R-:W-:Y:S01]  /*11f0*/  IMAD.U32 R37, RZ, RZ, UR4 ;  /* 0x00000004ff257e24 */ /* 0x000fe2000f8e00ff */
[----:B------:R-:W1:Y:S01]  /*1200*/  FCHK P0, R50, R25 ;  /* 0x0000001932007302 */ /* 0x000e620000000000 */
[----:B0-----:R-:W-:-:S04]  /*1210*/  FFMA R3, -R25, R0, 1 ;  /* 0x3f80000019037423 */ /* 0x001fc80000000100 */
[----:B------:R-:W-:-:S04]  /*1220*/  FFMA R35, R0, R3, R0 ;  /* 0x0000000300237223 */ /* 0x000fc80000000000 */
[----:B------:R-:W-:-:S04]  /*1230*/  FFMA R0, R50, R35, RZ ;  /* 0x0000002332007223 */ /* 0x000fc800000000ff */
[----:B------:R-:W-:-:S04]  /*1240*/  FFMA R3, -R25, R0, R50 ;  /* 0x0000000019037223 */ /* 0x000fc80000000132 */
[----:B------:R-:W-:Y:S01]  /*1250*/  FFMA R35, R35, R3, R0 ;  /* 0x0000000323237223 */ /* 0x000fe20000000000 */
[----:B-1----:R-:W-:Y:S06]  /*1260*/  @!P0 BRA `(.L_x_23) ;  /* 0x0000000000148947 */ /* 0x002fec0003800000 */
[----:B------:R-:W-:Y:S01]  /*1270*/  MOV R0, R50 ;  /* 0x0000003200007202 */ /* 0x000fe20000000f00 */
[----:B------:R-:W-:Y:S01]  /*1280*/  IMAD.MOV.U32 R7, RZ, RZ, R25 ;  /* 0x000000ffff077224 */ /* 0x000fe200078e0019 */
[----:B------:R-:W-:-:S07]  /*1290*/  MOV R4, 0x12b0 ;  /* 0x000012b000047802 */ /* 0x000fce0000000f00 */
[----:B------:R-:W-:Y:S05]  /*12a0*/  CALL.REL.NOINC `($__internal_0_$__cuda_sm3x_div_rn_noftz_f32_slowpath) ;  /* 0x0000001400b47944 */ /* 0x000fea0003c00000 */
[----:B------:R-:W-:-:S07]  /*12b0*/  IMAD.MOV.U32 R35, RZ, RZ, R0 ;  /* 0x000000ffff237224 */ /* 0x000fce00078e0000 */
.L_x_23:
[----:B------:R-:W-:Y:S05]  /*12c0*/  BSYNC.RECONVERGENT B3 ;  /* 0x0000000000037941 */ /* 0x000fea0003800200 */
.L_x_22:
        /* <DEDUP_REMOVED lines=13> */
.L_x_25:
[----:B------:R-:W-:Y:S05]  /*13a0*/  BSYNC.RECONVERGENT B3 ;  /* 0x0000000000037941 */ /* 0x000fea0003800200 */
.L_x_24:
[----:B------:R-:W-:Y:S01]  /*13b0*/  IMAD.MOV.U32 R38, RZ, RZ, R28 ;  /* 0x000000ffff267224 */ /* 0x000fe200078e001c */
[----:B------:R-:W-:Y:S01]  /*13c0*/  MOV R36, R0 ;  /* 0x0000000000247202 */ /* 0x000fe20000000f00 */
[----:B------:R-:W-:Y:S02]  /*13d0*/  IMAD.MOV.U32 R22, RZ, RZ, R27 ;  /* 0x000000ffff167224 */ /* 0x000fe400078e001b */
[----:B------:R-:W-:-:S07]  /*13e0*/  IMAD.MOV.U32 R39, RZ, RZ, R17 ;  /* 0x000000ffff277224 */ /* 0x000fce00078e0011 */
.L_x_21:
[----:B------:R-:W-:Y:S05]  /*13f0*/  BSYNC.RECONVERGENT B2 ;  /* 0x0000000000027941 */ /* 0x000fea0003800200 */
.L_x_20:
[----:B------:R-:W0:Y:S01]  /*1400*/  LDC.64 R6, c[0x0][0x380] ;  /* 0x0000e000ff067b82 */ /* 0x000e220000000a00 */
[----:B------:R-:W-:Y:S02]  /*1410*/  ISETP.NE.AND P0, PT, R51, RZ, PT ;  /* 0x000000ff3300720c */ /* 0x000fe40003f05270 */
[----:B------:R-:W-:-:S11]  /*1420*/  IADD3 R5, PT, PT, R41, -0x1, RZ ;  /* 0xffffffff29057810 */ /* 0x000fd60007ffe0ff */
[----:B------:R-:W-:Y:S01]  /*1430*/  @P0 VIADD R9, R18, 0xffffffff ;  /* 0xffffffff12090836 */ /* 0x000fe20000000000 */
[----:B------:R-:W2:Y:S01]  /*1440*/  @P0 LDG.E R3, desc[UR38][R52.64] ;  /* 0x0000002634030981 */ /* 0x000ea2000c1e1900 */
[----:B0-----:R-:W-:-:S04]  /*1450*/  IMAD.WIDE R4, R5, 0x4, R6 ;  /* 0x0000000405047825 */ /* 0x001fc800078e0206 */
[----:B------:R-:W-:Y:S02]  /*1460*/  @P0 IMAD.WIDE R6, R9, 0x4, R6 ;  /* 0x0000000409060825 */ /* 0x000fe400078e0206 */
[----:B------:R-:W3:Y:S04]  /*1470*/  LDG.E R5, desc[UR38][R4.64] ;  /* 0x0000002604057981 */ /* 0x000ee8000c1e1900 */
[----:B------:R-:W4:Y:S01]  /*1480*/  @P0 LDG.E R7, desc[UR38][R6.64] ;  /* 0x0000002606070981 */ /* 0x000f22000c1e1900 */
[----:B------:R-:W-:Y:S01]  /*1490*/  I2FP.F32.S32 R31, R44 ;  /* 0x0000002c001f7245 */ /* 0x000fe20000201400 */
[----:B------:R-:W-:-:S03]  /*14a0*/  IMAD.MOV.U32 R0, RZ, RZ, R40 ;  /* 0x000000ffff007224 */ /* 0x000fc600078e0028 */
[----:B------:R-:W0:Y:S01]  /*14b0*/  MUFU.RCP R8, R31 ;  /* 0x0000001f00087308 */ /* 0x000e220000001000 */
[----:B------:R-:W-:Y:S01]  /*14c0*/  MOV R30, UR46 ;  /* 0x0000002e001e7c02 */ /* 0x000fe20008000f00 */
[----:B------:R-:W-:Y:S01]  /*14d0*/  BSSY.RECONVERGENT B2, `(.L_x_26) ;  /* 0x0000013000027945 */ /* 0x000fe20003800200 */
[----:B------:R-:W-:-:S03]  /*14e0*/  VIMNMX.U32 R28, PT, PT, R42, 0x1, !PT ;  /* 0x000000012a1c7848 */ /* 0x000fc60007fe0000 */
[----:B------:R-:W-:Y:S02]  /*14f0*/  VIADD R30, R30, 0x1 ;  /* 0x000000011e1e7836 */ /* 0x000fe40000000000 */
[----:B--2---:R-:W-:Y:S01]  /*1500*/  @P0 FADD R0, R40, -R3 ;  /* 0x8000000328000221 */ /* 0x004fe20000000000 */
[----:B0-----:R-:W-:-:S03]  /*1510*/  FFMA R3, -R31, R8, 1 ;  /* 0x3f8000001f037423 */ /* 0x001fc60000000108 */
[----:B---3--:R-:W-:-:S04]  /*1520*/  FADD R48, -R5, R0 ;  /* 0x0000000005307221 */ /* 0x008fc80000000100 */
[----:B----4-:R-:W-:-:S04]  /*1530*/  @P0 FADD R48, R48, R7 ;  /* 0x0000000730300221 */ /* 0x010fc80000000000 */
[----:B------:R-:W-:-:S04]  /*1540*/  FMUL R0, R48, R48 ;  /* 0x0000003030007220 */ /* 0x000fc80000400000 */
[----:B------:R-:W0:Y:S01]  /*1550*/  FCHK P0, R0, R31 ;  /* 0x0000001f00007302 */ /* 0x000e220000000000 */
[----:B------:R-:W-:-:S04]  /*1560*/  FFMA R3, R8, R3, R8 ;  /* 0x0000000308037223 */ /* 0x000fc80000000008 */
        /* <DEDUP_REMOVED lines=9> */
.L_x_27:
[----:B------:R-:W-:Y:S05]  /*1600*/  BSYNC.RECONVERGENT B2 ;  /* 0x0000000000027941 */ /* 0x000fea0003800200 */
.L_x_26:
        /* <DEDUP_REMOVED lines=16> */
.L_x_29:
[----:B------:R-:W-:Y:S05]  /*1710*/  BSYNC.RECONVERGENT B2 ;  /* 0x0000000000027941 */ /* 0x000fea0003800200 */
.L_x_28:
[----:B------:R-:W0:Y:S01]  /*1720*/  LDCU UR4, c[0x0][0x2f8] ;  /* 0x00005f00ff0477ac */ /* 0x000e220008000800 */
[----:B------:R-:W-:Y:S01]  /*1730*/  FADD R50, R49, -R50 ;  /* 0x8000003231327221 */ /* 0x000fe20000000000 */
[----:B------:R-:W-:Y:S01]  /*1740*/  F2F.F64.F32 R8, R29 ;  /* 0x0000001d00087310 */ /* 0x000fe20000201800 */
[----:B------:R-:W-:Y:S01]  /*1750*/  MOV R12, 0x0 ;  /* 0x00000000000c7802 */ /* 0x000fe20000000f00 */
[----:B------:R-:W-:Y:S01]  /*1760*/  IMAD.U32 R27, RZ, RZ, UR46 ;  /* 0x0000002eff1b7e24 */ /* 0x000fe2000f8e00ff */
[----:B------:R-:W-:Y:S01]  /*1770*/  MOV R26, UR45 ;  /* 0x0000002d001a7c02 */ /* 0x000fe20008000f00 */
[----:B------:R-:W-:Y:S01]  /*1780*/  IMAD.MOV.U32 R25, RZ, RZ, R17 ;  /* 0x000000ffff197224 */ /* 0x000fe200078e0011 */
[----:B------:R-:W1:Y:S01]  /*1790*/  LDCU.64 UR6, c[0x4][0x8] ;  /* 0x01000100ff0677ac */ /* 0x000e620008000a00 */
[----:B------:R-:W-:Y:S01]  /*17a0*/  IMAD.U32 R6, RZ, RZ, UR42 ;  /* 0x0000002aff067e24 */ /* 0x000fe2000f8e00ff */
[----:B------:R-:W2:Y:S01]  /*17b0*/  LDC.64 R12, c[0x4][R12] ;  /* 0x010000000c0c7b82 */ /* 0x000ea20000000a00 */
[----:B------:R-:W3:Y:S01]  /*17c0*/  F2F.F64.F32 R10, R50 ;  /* 0x00000032000a7310 */ /* 0x000ee20000201800 */
[----:B------:R-:W-:Y:S01]  /*17d0*/  MOV R7, UR43 ;  /* 0x0000002b00077c02 */ /* 0x000fe20008000f00 */
[----:B0-----:R-:W-:Y:S01]  /*17e0*/  UIADD3 UR4, UPT, UPT, -UR4, UR42, URZ ;  /* 0x0000002a04047290 */ /* 0x001fe2000fffe1ff */
[----:B-1----:R-:W-:Y:S01]  /*17f0*/  MOV R4, UR6 ;  /* 0x0000000600047c02 */ /* 0x002fe20008000f00 */
[----:B------:R-:W-:-:S07]  /*1800*/  IMAD.U32 R5, RZ, RZ, UR7 ;  /* 0x00000007ff057e24 */ /* 0x000fce000f8e00ff */
[----:B---3--:R0:W-:Y:S04]  /*1810*/  STL.128 [UR4+0x10], R8 ;  /* 0x00001008ff007987 */ /* 0x0081e80008100c04 */
[----:B------:R0:W-:Y:S02]  /*1820*/  STL.128 [UR4], R24 ;  /* 0x00000018ff007987 */ /* 0x0001e40008100c04 */
[----:B------:R-:W-:-:S07]  /*1830*/  LEPC R20, `(.L_x_30) ;  /* 0x000000001014794e */ /* 0x000fce0000000000 */
[----:B0-2---:R-:W-:Y:S05]  /*1840*/  CALL.ABS.NOINC R12 ;  /* 0x000000000c007343 */ /* 0x005fea0003c00000 */
.L_x_30:
[----:B------:R-:W-:Y:S01]  /*1850*/  FADD R29, R29, R50 ;  /* 0x000000321d1d7221 */ /* 0x000fe20000000000 */
[----:B------:R-:W-:Y:S04]  /*1860*/  BSSY.RECONVERGENT B2, `(.L_x_31) ;  /* 0x0000025000027945 */ /* 0x000fe80003800200 */
        /* <DEDUP_REMOVED lines=12> */
[----:B------:R-:W-:Y:S01]  /*1930*/  MOV R4, 0x1960 ;  /* 0x0000196000047802 */ /* 0x000fe20000000f00 */
[----:B------:R-:W-:-:S07]  /*1940*/  IMAD.MOV.U32 R7, RZ, RZ, R28 ;  /* 0x000000ffff077224 */ /* 0x000fce00078e001c */
[----:B------:R-:W-:Y:S05]  /*1950*/  CALL.REL.NOINC `($__internal_0_$__cuda_sm3x_div_rn_noftz_f32_slowpath) ;  /* 0x0000001000087944 */ /* 0x000fea0003c00000 */
.L_x_34:
[----:B------:R-:W-:Y:S05]  /*1960*/  BSYNC.RECONVERGENT B3 ;  /* 0x0000000000037941 */ /* 0x000fea0003800200 */
.L_x_33:
[----:B------:R-:W0:Y:S01]  /*1970*/  MUFU.RCP R4, R31 ;  /* 0x0000001f00047308 */ /* 0x000e220000001000 */
[----:B------:R-:W-:Y:S01]  /*1980*/  BSSY.RECONVERGENT B3, `(.L_x_35) ;  /* 0x000000d000037945 */ /* 0x000fe20003800200 */
[----:B------:R-:W-:-:S06]  /*1990*/  MOV R35, R0 ;  /* 0x0000000000237202 */ /* 0x000fcc0000000f00 */
        /* <DEDUP_REMOVED lines=11> */
.L_x_36:
[----:B------:R-:W-:Y:S05]  /*1a50*/  BSYNC.RECONVERGENT B3 ;  /* 0x0000000000037941 */ /* 0x000fea0003800200 */
.L_x_35:
[----:B------:R-:W-:Y:S01]  /*1a60*/  MOV R36, R0 ;  /* 0x0000000000247202 */ /* 0x000fe20000000f00 */
[----:B------:R-:W-:Y:S01]  /*1a70*/  IMAD.MOV.U32 R22, RZ, RZ, R29 ;  /* 0x000000ffff167224 */ /* 0x000fe200078e001d */
[----:B------:R-:W-:Y:S01]  /*1a80*/  MOV R38, R24 ;  /* 0x0000001800267202 */ /* 0x000fe20000000f00 */
[----:B------:R-:W-:Y:S02]  /*1a90*/  IMAD.MOV.U32 R37, RZ, RZ, R30 ;  /* 0x000000ffff257224 */ /* 0x000fe400078e001e */
[----:B------:R-:W-:-:S07]  /*1aa0*/  IMAD.MOV.U32 R39, RZ, RZ, R17 ;  /* 0x000000ffff277224 */ /* 0x000fce00078e0011 */
.L_x_32:
[----:B------:R-:W-:Y:S05]  /*1ab0*/  BSYNC.RECONVERGENT B2 ;  /* 0x0000000000027941 */ /* 0x000fea0003800200 */
.L_x_31:
[----:B------:R-:W-:Y:S01]  /*1ac0*/  USHF.L.U32 UR4, UR48, 0x1, URZ ;  /* 0x0000000130047899 */ /* 0x000fe200080006ff */
[----:B------:R-:W-:-:S03]  /*1ad0*/  IADD3 R3, PT, PT, R30, -R17, RZ ;  /* 0x800000111e037210 */ /* 0x000fc60007ffe0ff */
[----:B------:R-:W-:Y:S02]  /*1ae0*/  UIADD3 UR5, UPT, UPT, -UR4, URZ, URZ ;  /* 0x000000ff04057290 */ /* 0x000fe4000fffe1ff */
[----:B------:R-:W-:Y:S01]  /*1af0*/  VIADD R47, R47, UR4 ;  /* 0x000000042f2f7c36 */ /* 0x000fe20008000000 */
[----:B------:R-:W-:Y:S01]  /*1b00*/  IADD3 R41, PT, PT, R41, UR4, RZ ;  /* 0x0000000429297c10 */ /* 0x000fe2000fffe0ff */
[----:B------:R-:W-:Y:S01]  /*1b10*/  IMAD R45, R3, UR4, R45 ;  /* 0x00000004032d7c24 */ /* 0x000fe2000f8e022d */
[----:B------:R-:W-:Y:S01]  /*1b20*/  IADD3 R24, PT, PT, R24, UR4, RZ ;  /* 0x0000000418187c10 */ /* 0x000fe2000fffe0ff */
[----:B------:R-:W-:Y:S02]  /*1b30*/  VIADD R0, R47, 0x1 ;  /* 0x000000012f007836 */ /* 0x000fe40000000000 */
[C---:B------:R-:W-:Y:S02]  /*1b40*/  IMAD R42, R3.reuse, UR4, R42 ;  /* 0x00000004032a7c24 */ /* 0x040fe4000f8e022a */
[C---:B------:R-:W-:Y:S01]  /*1b50*/  IMAD R46, R3.reuse, UR5, R46 ;  /* 0x00000005032e7c24 */ /* 0x040fe2000f8e022e */
[----:B------:R-:W-:Y:S01]  /*1b60*/  ISETP.GT.U32.AND P0, PT, R0, UR45, PT ;  /* 0x0000002d00007c0c */ /* 0x000fe2000bf04070 */
[----:B------:R-:W-:-:S02]  /*1b70*/  IMAD R44, R3, UR5, R44 ;  /* 0x00000005032c7c24 */ /* 0x000fc4000f8e022c */
[----:B------:R-:W-:Y:S02]  /*1b80*/  VIADD R18, R18, UR4 ;  /* 0x0000000412127c36 */ /* 0x000fe40008000000 */
[----:B------:R-:W-:Y:S02]  /*1b90*/  VIADD R43, R43, UR4 ;  /* 0x000000042b2b7c36 */ /* 0x000fe40008000000 */
[----:B------:R-:W-:-:S06]  /*1ba0*/  VIADD R19, R19, UR4 ;  /* 0x0000000413137c36 */ /* 0x000fcc0008000000 */
[----:B------:R-:W-:Y:S05]  /*1bb0*/  @!P0 BRA `(.L_x_37) ;  /* 0xfffffff000508947 */ /* 0x000fea000383ffff */
.L_x_3:
[----:B------:R-:W-:Y:S05]  /*1bc0*/  BSYNC.RECONVERGENT B7 ;  /* 0x0000000000077941 */ /* 0x000fea0003800200 */
.L_x_2:
[----:B------:R-:W0:Y:S02]  /*1bd0*/  LDCU UR4, c[0x0][0x364] ;  /* 0x00006c80ff0477ac */ /* 0x000e240008000800 */
[----:B0-----:R-:W-:-:S05]  /*1be0*/  VIADD R17, R17, UR4 ;  /* 0x0000000411117c36 */ /* 0x001fca0008000000 */
[----:B------:R-:W-:-:S13]  /*1bf0*/  ISETP.GT.U32.AND P0, PT, R17, UR46, PT ;  /* 0x0000002e11007c0c */ /* 0x000fda000bf04070 */
[----:B------:R-:W-:Y:S05]  /*1c00*/  @!P0 BRA `(.L_x_38) ;  /* 0xffffffe400e88947 */ /* 0x000fea000383ffff */
.L_x_1:
[----:B--2---:R-:W-:Y:S05]  /*1c10*/  BSYNC.RECONVERGENT B8 ;  /* 0x0000000000087941 */ /* 0x004fea0003800200 */
.L_x_0:
[----:B------:R-:W0:Y:S01]  /*1c20*/  S2R R5, SR_CgaCtaId ;  /* 0x0000000000057919 */ /* 0x000e220000008800 */
[----:B------:R-:W-:Y:S01]  /*1c30*/  MOV R0, 0x400 ;  /* 0x0000040000007802 */ /* 0x000fe20000000f00 */
[----:B------:R-:W-:Y:S01]  /*1c40*/  IMAD R3, R23, 0x20, R16 ;  /* 0x0000002017037824 */ /* 0x000fe200078e0210 */
[----:B------:R-:W-:Y:S05]  /*1c50*/  WARPSYNC.ALL ;  /* 0x0000000000007948 */ /* 0x000fea0003800000 */
[----:B0-----:R-:W-:-:S04]  /*1c60*/  LEA R0, R5, R0, 0x18 ;  /* 0x0000000005007211 */ /* 0x001fc800078ec0ff */
[----:B------:R-:W-:-:S05]  /*1c70*/  LEA R3, R3, R0, 0x2 ;  /* 0x0000000003037211 */ /* 0x000fca00078e10ff */
[----:B------:R0:W-:Y:S01]  /*1c80*/  STS [R3], R22 ;  /* 0x0000001603007388 */ /* 0x0001e20000000800 */
[----:B------:R-:W1:Y:S01]  /*1c90*/  LDCU UR4, c[0x0][0x364] ;  /* 0x00006c80ff0477ac */ /* 0x000e620008000800 */
[----:B------:R-:W-:Y:S01]  /*1ca0*/  BAR.SYNC.DEFER_BLOCKING 0x0 ;  /* 0x0000000000007b1d */ /* 0x000fe20000010000 */
[----:B0-----:R-:W-:Y:S02]  /*1cb0*/  HFMA2 R3, -RZ, RZ, 0, 0 ;  /* 0x00000000ff037431 */ /* 0x001fe400000001ff */
[----:B------:R-:W-:Y:S02]  /*1cc0*/  IMAD.MOV.U32 R9, RZ, RZ, 0x49742400 ;  /* 0x49742400ff097424 */ /* 0x000fe400078e00ff */
[----:B-----5:R-:W-:Y:S01]  /*1cd0*/  IMAD.MOV.U32 R2, RZ, RZ, -0x1 ;  /* 0xffffffffff027424 */ /* 0x020fe200078e00ff */
[----:B-1----:R-:W-:-:S04]  /*1ce0*/  UIMAD UR4, UR48, UR4, URZ ;  /* 0x00000004300472a4 */ /* 0x002fc8000f8e02ff */
[----:B------:R-:W-:Y:S02]  /*1cf0*/  UISETP.GE.U32.AND UP0, UPT, UR4, 0x10, UPT ;  /* 0x000000100400788c */ /* 0x000fe4000bf06070 */
[----:B------:R-:W-:-:S04]  /*1d00*/  ULOP3.LUT UR5, UR4, 0xf, URZ, 0xc0, !UPT ;  /* 0x0000000f04057892 */ /* 0x000fc8000f8ec0ff */
[----:B------:R-:W-:-:S03]  /*1d10*/  UISETP.NE.AND UP1, UPT, UR5, URZ, UPT ;  /* 0x000000ff0500728c */ /* 0x000fc6000bf25270 */
[----:B------:R-:W-:Y:S08]  /*1d20*/  BRA.U !UP0, `(.L_x_39) ;  /* 0x0000000108f87547 */ /* 0x000ff0000b800000 */
[----:B------:R-:W-:Y:S01]  /*1d30*/  ULOP3.LUT UR6, UR4, 0x3ffff0, URZ, 0xc0, !UPT ;  /* 0x003ffff004067892 */ /* 0x000fe2000f8ec0ff */
[----:B------:R-:W-:Y:S01]  /*1d40*/  VIADD R17, R0, 0x20 ;  /* 0x0000002000117836 */ /* 0x000fe20000000000 */
[----:B------:R-:W-:Y:S01]  /*1d50*/  MOV R2, 0xffffffff ;  /* 0xffffffff00027802 */ /* 0x000fe20000000f00 */
[----:B------:R-:W-:Y:S02]  /*1d60*/  IMAD.MOV.U32 R9, RZ, RZ, 0x49742400 ;  /* 0x49742400ff097424 */ /* 0x000fe400078e00ff */
[----:B------:R-:W-:Y:S02]  /*1d70*/  IMAD.MOV.U32 R18, RZ, RZ, RZ ;  /* 0x000000ffff127224 */ /* 0x000fe400078e00ff */
[----:B------:R-:W-:-:S07]  /*1d80*/  IMAD.U32 R3, RZ, RZ, UR6 ;  /* 0x00000006ff037e24 */ /* 0x000fce000f8e00ff */
.L_x_40:
[----:B------:R-:W0:Y:S04]  /*1d90*/  LDS.128 R12, [R17+-0x20] ;  /* 0xffffe000110c7984 */ /* 0x000e280000000c00 */
[----:B------:R-:W1:Y:S01]  /*1da0*/  LDS.128 R4, [R17+-0x10] ;  /* 0xfffff00011047984 */ /* 0x000e620000000c00 */
[----:B0-----:R-:W-:-:S04]  /*1db0*/  FSETP.GEU.AND P3, PT, R12, R9, PT ;  /* 0x000000090c00720b */ /* 0x001fc80003f6e000 */
[----:B------:R-:W-:Y:S02]  /*1dc0*/  FSEL R12, R12, R9, !P3 ;  /* 0x000000090c0c7208 */ /* 0x000fe40005800000 */
[----:B------:R-:W0:Y:S01]  /*1dd0*/  LDS.128 R8, [R17] ;  /* 0x0000000011087984 */ /* 0x000e220000000c00 */
[----:B------:R-:W-:Y:S02]  /*1de0*/  SEL R2, R18, R2, !P3 ;  /* 0x0000000212027207 */ /* 0x000fe40005800000 */
[----:B------:R-:W-:-:S04]  /*1df0*/  FSETP.GEU.AND P4, PT, R13, R12, PT ;  /* 0x0000000c0d00720b */ /* 0x000fc80003f8e000 */
[----:B------:R-:W-:-:S04]  /*1e00*/  FSEL R13, R13, R12, !P4 ;  /* 0x0000000c0d0d7208 */ /* 0x000fc80006000000 */
[----:B------:R-:W-:-:S04]  /*1e10*/  FSETP.GEU.AND P5, PT, R14, R13, PT ;  /* 0x0000000d0e00720b */ /* 0x000fc80003fae000 */
[----:B------:R-:W-:Y:S02]  /*1e20*/  FSEL R14, R14, R13, !P5 ;  /* 0x0000000d0e0e7208 */ /* 0x000fe40006800000 */
[----:B------:R-:W-:Y:S02]  /*1e30*/  @!P4 IADD3 R2, PT, PT, R18, 0x1, RZ ;  /* 0x000000011202c810 */ /* 0x000fe40007ffe0ff */
[----:B------:R-:W-:-:S04]  /*1e40*/  FSETP.GEU.AND P6, PT, R15, R14, PT ;  /* 0x0000000e0f00720b */ /* 0x000fc80003fce000 */
[----:B------:R-:W-:Y:S01]  /*1e50*/  FSEL R15, R15, R14, !P6 ;  /* 0x0000000e0f0f7208 */ /* 0x000fe20007000000 */
[----:B------:R-:W-:-:S03]  /*1e60*/  @!P5 VIADD R2, R18, 0x2 ;  /* 0x000000021202d836 */ /* 0x000fc60000000000 */
[----:B-1----:R-:W-:-:S04]  /*1e70*/  FSETP.GEU.AND P0, PT, R4, R15, PT ;  /* 0x0000000f0400720b */ /* 0x002fc80003f0e000 */
[----:B------:R-:W-:Y:S01]  /*1e80*/  FSEL R4, R4, R15, !P0 ;  /* 0x0000000f04047208 */ /* 0x000fe20004000000 */
[----:B------:R-:W-:Y:S01]  /*1e90*/  @!P6 VIADD R2, R18, 0x3 ;  /* 0x000000031202e836 */ /* 0x000fe20000000000 */
[----:B------:R1:W2:Y:S02]  /*1ea0*/  LDS.128 R12, [R17+0x10] ;  /* 0x00001000110c7984 */ /* 0x0002a40000000c00 */
[----:B------:R-:W-:-:S04]  /*1eb0*/  FSETP.GEU.AND P1, PT, R5, R4, PT ;  /* 0x000000040500720b */ /* 0x000fc80003f2e000 */
[----:B------:R-:W-:Y:S02]  /*1ec0*/  FSEL R5, R5, R4, !P1 ;  /* 0x0000000405057208 */ /* 0x000fe40004800000 */
[----:B------:R-:W-:Y:S02]  /*1ed0*/  @!P0 IADD3 R2, PT, PT, R18, 0x4, RZ ;  /* 0x0000000412028810 */ /* 0x000fe40007ffe0ff */
[CC--:B------:R-:W-:Y:S02]  /*1ee0*/  FSETP.GEU.AND P2, PT, R6.reuse, R5.reuse, PT ;  /* 0x000000050600720b */ /* 0x0c0fe40003f4e000 */
[----:B-1----:R-:W-:Y:S02]  /*1ef0*/  IADD3 R17, PT, PT, R17, 0x40, RZ ;  /* 0x0000004011117810 */ /* 0x002fe40007ffe0ff */
[----:B------:R-:W-:Y:S01]  /*1f00*/  FSEL R6, R6, R5, !P2 ;  /* 0x0000000506067208 */ /* 0x000fe20005000000 */
[----:B------:R-:W-:-:S03]  /*1f10*/  @!P1 VIADD R2, R18, 0x5 ;  /* 0x0000000512029836 */ /* 0x000fc60000000000 */
[----:B------:R-:W-:-:S04]  /*1f20*/  FSETP.GEU.AND P3, PT, R7, R6, PT ;  /* 0x000000060700720b */ /* 0x000fc80003f6e000 */
[----:B------:R-:W-:Y:S01]  /*1f30*/  FSEL R7, R7, R6, !P3 ;  /* 0x0000000607077208 */ /* 0x000fe20005800000 */
[----:B------:R-:W-:-:S03]  /*1f40*/  @!P2 VIADD R2, R18, 0x6 ;  /* 0x000000061202a836 */ /* 0x000fc60000000000 */
[----:B0-----:R-:W-:-:S04]  /*1f50*/  FSETP.GEU.AND P4, PT, R8, R7, PT ;  /* 0x000000070800720b */ /* 0x001fc80003f8e000 */
[----:B------:R-:W-:Y:S02]  /*1f60*/  FSEL R8, R8, R7, !P4 ;  /* 0x0000000708087208 */ /* 0x000fe40006000000 */
[----:B------:R-:W-:Y:S02]  /*1f70*/  @!P3 IADD3 R2, PT, PT, R18, 0x7, RZ ;  /* 0x000000071202b810 */ /* 0x000fe40007ffe0ff */
[----:B------:R-:W-:-:S04]  /*1f80*/  FSETP.GEU.AND P5, PT, R9, R8, PT ;  /* 0x000000080900720b */ /* 0x000fc80003fae000 */
[----:B------:R-:W-:Y:S01]  /*1f90*/  FSEL R9, R9, R8, !P5 ;  /* 0x0000000809097208 */ /* 0x000fe20006800000 */
[----:B------:R-:W-:-:S03]  /*1fa0*/  @!P4 VIADD R2, R18, 0x8 ;  /* 0x000000081202c836 */ /* 0x000fc60000000000 */
[----:B------:R-:W-:-:S04]  /*1fb0*/  FSETP.GEU.AND P6, PT, R10, R9, PT ;  /* 0x000000090a00720b */ /* 0x000fc80003fce000 */
[----:B------:R-:W-:Y:S01]  /*1fc0*/  FSEL R10, R10, R9, !P6 ;  /* 0x000000090a0a7208 */ /* 0x000fe20007000000 */
[----:B------:R-:W-:-:S03]  /*1fd0*/  @!P5 VIADD R2, R18, 0x9 ;  /* 0x000000091202d836 */ /* 0x000fc60000000000 */
[----:B------:R-:W-:-:S04]  /*1fe0*/  FSETP.GEU.AND P0, PT, R11, R10, PT ;  /* 0x0000000a0b00720b */ /* 0x000fc80003f0e000 */
[----:B------:R-:W-:Y:S02]  /*1ff0*/  FSEL R11, R11, R10, !P0 ;  /* 0x0000000a0b0b7208 */ /* 0x000fe40004000000 */
[----:B------:R-:W-:Y:S02]  /*2000*/  @!P6 IADD3 R2, PT, PT, R18, 0xa, RZ ;  /* 0x0000000a1202e810 */ /* 0x000fe40007ffe0ff */
[----:B--2---:R-:W-:-:S04]  /*2010*/  FSETP.GEU.AND P1, PT, R12, R11, PT ;  /* 0x0000000b0c00720b */ /* 0x004fc80003f2e000 */
        /* <DEDUP_REMOVED lines=8> */
[----:B------:R-:W-:-:S04]  /*20a0*/  FSETP.GEU.AND P0, PT, R15, R14, PT ;  /* 0x0000000e0f00720b */ /* 0x000fc80003f0e000 */
[----:B------:R-:W-:Y:S01]  /*20b0*/  FSEL R9, R15, R14, !P0 ;  /* 0x0000000e0f097208 */ /* 0x000fe20004000000 */
[----:B------:R-:W-:-:S08]  /*20c0*/  @!P3 VIADD R2, R18, 0xe ;  /* 0x0000000e1202b836 */ /* 0x000fd00000000000 */
[C---:B------:R-:W-:Y:S01]  /*20d0*/  @!P0 IADD3 R2, PT, PT, R18.reuse, 0xf, RZ ;  /* 0x0000000f12028810 */ /* 0x040fe20007ffe0ff */
[----:B------:R-:W-:-:S05]  /*20e0*/  VIADD R18, R18, 0x10 ;  /* 0x0000001012127836 */ /* 0x000fca0000000000 */
[----:B------:R-:W-:-:S13]  /*20f0*/  ISETP.NE.AND P1, PT, R18, R3, PT ;  /* 0x000000031200720c */ /* 0x000fda0003f25270 */
[----:B------:R-:W-:Y:S05]  /*2100*/  @P1 BRA `(.L_x_40) ;  /* 0xfffffffc00201947 */ /* 0x000fea000383ffff */
.L_x_39:
[----:B------:R-:W-:Y:S05]  /*2110*/  BRA.U !UP1, `(.L_x_41) ;  /* 0x0000000509247547 */ /* 0x000fea000b800000 */
[----:B------:R-:W-:Y:S02]  /*2120*/  UISETP.GE.U32.AND UP0, UPT, UR5, 0x8, UPT ;  /* 0x000000080500788c */ /* 0x000fe4000bf06070 */
[----:B------:R-:W-:-:S04]  /*2130*/  ULOP3.LUT UR6, UR4, 0x7, URZ, 0xc0, !UPT ;  /* 0x0000000704067892 */ /* 0x000fc8000f8ec0ff */
[----:B------:R-:W-:-:S03]  /*2140*/  UISETP.NE.AND UP1, UPT, UR6, URZ, UPT ;  /* 0x000000ff0600728c */ /* 0x000fc6000bf25270 */
[----:B------:R-:W-:Y:S08]  /*2150*/  BRA.U !UP0, `(.L_x_42) ;  /* 0x0000000108887547 */ /* 0x000ff0000b800000 */
[----:B------:R-:W-:-:S05]  /*2160*/  IMAD R4, R3, 0x4, R0 ;  /* 0x0000000403047824 */ /* 0x000fca00078e0200 */
[----:B------:R-:W0:Y:S04]  /*2170*/  LDS R6, [R4] ;  /* 0x0000000004067984 */ /* 0x000e280000000800 */
[----:B------:R-:W1:Y:S04]  /*2180*/  LDS R5, [R4+0x4] ;  /* 0x0000040004057984 */ /* 0x000e680000000800 */
[----:B------:R-:W2:Y:S04]  /*2190*/  LDS R8, [R4+0x8] ;  /* 0x0000080004087984 */ /* 0x000ea80000000800 */
[----:B------:R-:W3:Y:S04]  /*21a0*/  LDS R10, [R4+0xc] ;  /* 0x00000c00040a7984 */ /* 0x000ee80000000800 */
[----:B------:R-:W4:Y:S04]  /*21b0*/  LDS R12, [R4+0x10] ;  /* 0x00001000040c7984 */ /* 0x000f280000000800 */
[----:B------:R-:W5:Y:S04]  /*21c0*/  LDS R14, [R4+0x14] ;  /* 0x00001400040e7984 */ /* 0x000f680000000800 */
[----:B------:R-:W5:Y:S01]  /*21d0*/  LDS R18, [R4+0x18] ;  /* 0x0000180004127984 */ /* 0x000f620000000800 */
[----:B0-----:R-:W-:-:S04]  /*21e0*/  FSETP.GEU.AND P2, PT, R6, R9, PT ;  /* 0x000000090600720b */ /* 0x001fc80003f4e000 */
[----:B------:R-:W-:Y:S02]  /*21f0*/  FSEL R6, R6, R9, !P2 ;  /* 0x0000000906067208 */ /* 0x000fe40005000000 */
[----:B------:R-:W-:Y:S02]  /*2200*/  SEL R2, R3, R2, !P2 ;  /* 0x0000000203027207 */ /* 0x000fe40005000000 */
[----:B-1----:R-:W-:-:S04]  /*2210*/  FSETP.GEU.AND P3, PT, R5, R6, PT ;  /* 0x000000060500720b */ /* 0x002fc80003f6e000 */
[----:B------:R-:W-:Y:S02]  /*2220*/  FSEL R5, R5, R6, !P3 ;  /* 0x0000000605057208 */ /* 0x000fe40005800000 */
[----:B------:R-:W0:Y:S02]  /*2230*/  LDS R6, [R4+0x1c] ;  /* 0x00001c0004067984 */ /* 0x000e240000000800 */
[----:B--2---:R-:W-:-:S04]  /*2240*/  FSETP.GEU.AND P4, PT, R8, R5, PT ;  /* 0x000000050800720b */ /* 0x004fc80003f8e000 */
[----:B------:R-:W-:Y:S02]  /*2250*/  FSEL R5, R8, R5, !P4 ;  /* 0x0000000508057208 */ /* 0x000fe40006000000 */
[----:B------:R-:W-:Y:S02]  /*2260*/  @!P3 IADD3 R2, PT, PT, R3, 0x1, RZ ;  /* 0x000000010302b810 */ /* 0x000fe40007ffe0ff */
[----:B---3--:R-:W-:-:S04]  /*2270*/  FSETP.GEU.AND P5, PT, R10, R5, PT ;  /* 0x000000050a00720b */ /* 0x008fc80003fae000 */
[----:B------:R-:W-:Y:S01]  /*2280*/  FSEL R5, R10, R5, !P5 ;  /* 0x000000050a057208 */ /* 0x000fe20006800000 */
[----:B------:R-:W-:-:S03]  /*2290*/  @!P4 VIADD R2, R3, 0x2 ;  /* 0x000000020302c836 */ /* 0x000fc60000000000 */
[----:B----4-:R-:W-:-:S04]  /*22a0*/  FSETP.GEU.AND P1, PT, R12, R5, PT ;  /* 0x000000050c00720b */ /* 0x010fc80003f2e000 */
[----:B------:R-:W-:Y:S02]  /*22b0*/  FSEL R5, R12, R5, !P1 ;  /* 0x000000050c057208 */ /* 0x000fe40004800000 */
[----:B------:R-:W-:Y:S02]  /*22c0*/  @!P5 IADD3 R2, PT, PT, R3, 0x3, RZ ;  /* 0x000000030302d810 */ /* 0x000fe40007ffe0ff */
[----:B-----5:R-:W-:-:S04]  /*22d0*/  FSETP.GEU.AND P0, PT, R14, R5, PT ;  /* 0x000000050e00720b */ /* 0x020fc80003f0e000 */
[----:B------:R-:W-:Y:S01]  /*22e0*/  FSEL R5, R14, R5, !P0 ;  /* 0x000000050e057208 */ /* 0x000fe20004000000 */
[----:B------:R-:W-:-:S03]  /*22f0*/  @!P1 VIADD R2, R3, 0x4 ;  /* 0x0000000403029836 */ /* 0x000fc60000000000 */
[----:B------:R-:W-:-:S04]  /*2300*/  FSETP.GEU.AND P2, PT, R18, R5, PT ;  /* 0x000000051200720b */ /* 0x000fc80003f4e000 */
[----:B------:R-:W-:Y:S02]  /*2310*/  FSEL R5, R18, R5, !P2 ;  /* 0x0000000512057208 */ /* 0x000fe40005000000 */
[----:B------:R-:W-:Y:S02]  /*2320*/  @!P0 IADD3 R2, PT, PT, R3, 0x5, RZ ;  /* 0x0000000503028810 */ /* 0x000fe40007ffe0ff */
[----:B0-----:R-:W-:-:S04]  /*2330*/  FSETP.GEU.AND P3, PT, R6, R5, PT ;  /* 0x000000050600720b */ /* 0x001fc80003f6e000 */
[----:B------:R-:W-:Y:S01]  /*2340*/  FSEL R9, R6, R5, !P3 ;  /* 0x0000000506097208 */ /* 0x000fe20005800000 */
[----:B------:R-:W-:-:S08]  /*2350*/  @!P2 VIADD R2, R3, 0x6 ;  /* 0x000000060302a836 */ /* 0x000fd00000000000 */
[C---:B------:R-:W-:Y:S01]  /*2360*/  @!P3 IADD3 R2, PT, PT, R3.reuse, 0x7, RZ ;  /* 0x000000070302b810 */ /* 0x040fe20007ffe0ff */
[----:B------:R-:W-:-:S07]  /*2370*/  VIADD R3, R3, 0x8 ;  /* 0x0000000803037836 */ /* 0x000fce0000000000 */
.L_x_42:
[----:B------:R-:W-:Y:S05]  /*2380*/  BRA.U !UP1, `(.L_x_41) ;  /* 0x0000000109887547 */ /* 0x000fea000b800000 */
[----:B------:R-:W-:Y:S02]  /*2390*/  UISETP.GE.U32.AND UP0, UPT, UR6, 0x4, UPT ;  /* 0x000000040600788c */ /* 0x000fe4000bf06070 */
[----:B------:R-:W-:-:S04]  /*23a0*/  ULOP3.LUT UR4, UR4, 0x3, URZ, 0xc0, !UPT ;  /* 0x0000000304047892 */ /* 0x000fc8000f8ec0ff */
[----:B------:R-:W-:-:S03]  /*23b0*/  UISETP.NE.AND UP1, UPT, UR4, URZ, UPT ;  /* 0x000000ff0400728c */ /* 0x000fc6000bf25270 */
[----:B------:R-:W-:Y:S08]  /*23c0*/  BRA.U !UP0, `(.L_x_43) ;  /* 0x0000000108487547 */ /* 0x000ff0000b800000 */
[----:B------:R-:W-:-:S05]  /*23d0*/  LEA R4, R3, R0, 0x2 ;  /* 0x0000000003047211 */ /* 0x000fca00078e10ff */
[----:B------:R-:W0:Y:S04]  /*23e0*/  LDS R6, [R4] ;  /* 0x0000000004067984 */ /* 0x000e280000000800 */
[----:B------:R-:W1:Y:S04]  /*23f0*/  LDS R5, [R4+0x4] ;  /* 0x0000040004057984 */ /* 0x000e680000000800 */
[----:B------:R-:W2:Y:S04]  /*2400*/  LDS R8, [R4+0x8] ;  /* 0x0000080004087984 */ /* 0x000ea80000000800 */
[----:B------:R-:W3:Y:S01]  /*2410*/  LDS R10, [R4+0xc] ;  /* 0x00000c00040a7984 */ /* 0x000ee20000000800 */
[----:B0-----:R-:W-:-:S04]  /*2420*/  FSETP.GEU.AND P0, PT, R6, R9, PT ;  /* 0x000000090600720b */ /* 0x001fc80003f0e000 */
[----:B------:R-:W-:Y:S02]  /*2430*/  FSEL R6, R6, R9, !P0 ;  /* 0x0000000906067208 */ /* 0x000fe40004000000 */
[----:B------:R-:W-:Y:S02]  /*2440*/  SEL R2, R3, R2, !P0 ;  /* 0x0000000203027207 */ /* 0x000fe40004000000 */
[----:B-1----:R-:W-:-:S04]  /*2450*/  FSETP.GEU.AND P1, PT, R5, R6, PT ;  /* 0x000000060500720b */ /* 0x002fc80003f2e000 */
[----:B------:R-:W-:-:S04]  /*2460*/  FSEL R5, R5, R6, !P1 ;  /* 0x0000000605057208 */ /* 0x000fc80004800000 */
[----:B--2---:R-:W-:-:S04]  /*2470*/  FSETP.GEU.AND P2, PT, R8, R5, PT ;  /* 0x000000050800720b */ /* 0x004fc80003f4e000 */
[----:B------:R-:W-:Y:S01]  /*2480*/  FSEL R5, R8, R5, !P2 ;  /* 0x0000000508057208 */ /* 0x000fe20005000000 */
[----:B------:R-:W-:-:S03]  /*2490*/  @!P1 VIADD R2, R3, 0x1 ;  /* 0x0000000103029836 */ /* 0x000fc60000000000 */
[----:B---3--:R-:W-:-:S04]  /*24a0*/  FSETP.GEU.AND P3, PT, R10, R5, PT ;  /* 0x000000050a00720b */ /* 0x008fc80003f6e000 */
[----:B------:R-:W-:Y:S02]  /*24b0*/  FSEL R9, R10, R5, !P3 ;  /* 0x000000050a097208 */ /* 0x000fe40005800000 */
[----:B------:R-:W-:-:S07]  /*24c0*/  @!P2 IADD3 R2, PT, PT, R3, 0x2, RZ ;  /* 0x000000020302a810 */ /* 0x000fce0007ffe0ff */
[C---:B------:R-:W-:Y:S01]  /*24d0*/  @!P3 VIADD R2, R3.reuse, 0x3 ;  /* 0x000000030302b836 */ /* 0x040fe20000000000 */
[----:B------:R-:W-:-:S07]  /*24e0*/  IADD3 R3, PT, PT, R3, 0x4, RZ ;  /* 0x0000000403037810 */ /* 0x000fce0007ffe0ff */
.L_x_43:
[----:B------:R-:W-:Y:S05]  /*24f0*/  BRA.U !UP1, `(.L_x_41) ;  /* 0x00000001092c7547 */ /* 0x000fea000b800000 */
[----:B------:R-:W-:Y:S01]  /*2500*/  IMAD R0, R3, 0x4, R0 ;  /* 0x0000000403007824 */ /* 0x000fe200078e0200 */
[----:B------:R-:W-:-:S12]  /*2510*/  UIADD3 UR4, UPT, UPT, -UR4, URZ, URZ ;  /* 0x000000ff04047290 */ /* 0x000fd8000fffe1ff */
.L_x_44:
[----:B------:R0:W1:Y:S01]  /*2520*/  LDS R4, [R0] ;  /* 0x0000000000047984 */ /* 0x0000620000000800 */
[----:B------:R-:W-:-:S04]  /*2530*/  UIADD3 UR4, UPT, UPT, UR4, 0x1, URZ ;  /* 0x0000000104047890 */ /* 0x000fc8000fffe0ff */
[----:B------:R-:W-:Y:S01]  /*2540*/  UISETP.NE.AND UP0, UPT, UR4, URZ, UPT ;  /* 0x000000ff0400728c */ /* 0x000fe2000bf05270 */
[----:B0-----:R-:W-:Y:S02]  /*2550*/  IADD3 R0, PT, PT, R0, 0x4, RZ ;  /* 0x0000000400007810 */ /* 0x001fe40007ffe0ff */
[----:B-1----:R-:W-:-:S04]  /*2560*/  FSETP.GEU.AND P0, PT, R4, R9, PT ;  /* 0x000000090400720b */ /* 0x002fc80003f0e000 */
[C---:B------:R-:W-:Y:S01]  /*2570*/  SEL R2, R3.reuse, R2, !P0 ;  /* 0x0000000203027207 */ /* 0x040fe20004000000 */
[----:B------:R-:W-:Y:S01]  /*2580*/  VIADD R3, R3, 0x1 ;  /* 0x0000000103037836 */ /* 0x000fe20000000000 */
[----:B------:R-:W-:Y:S01]  /*2590*/  FSEL R9, R4, R9, !P0 ;  /* 0x0000000904097208 */ /* 0x000fe20004000000 */
[----:B------:R-:W-:Y:S06]  /*25a0*/  BRA.U UP0, `(.L_x_44) ;  /* 0xfffffffd00dc7547 */ /* 0x000fec000b83ffff */
.L_x_41:
[----:B------:R-:W-:Y:S01]  /*25b0*/  IABS R3, UR48 ;  /* 0x0000003000037c13 */ /* 0x000fe20008000000 */
[----:B------:R-:W-:Y:S01]  /*25c0*/  BAR.SYNC.DEFER_BLOCKING 0x0 ;  /* 0x0000000000007b1d */ /* 0x000fe20000010000 */
[----:B------:R-:W-:Y:S02]  /*25d0*/  IABS R8, R2 ;  /* 0x0000000200087213 */ /* 0x000fe40000000000 */
[----:B------:R-:W-:-:S03]  /*25e0*/  IABS R9, UR48 ;  /* 0x0000003000097c13 */ /* 0x000fc60008000000 */
[----:B------:R-:W0:Y:S08]  /*25f0*/  I2F.RP R0, R3 ;  /* 0x0000000300007306 */ /* 0x000e300000209400 */
[----:B0-----:R-:W0:Y:S02]  /*2600*/  MUFU.RCP R0, R0 ;  /* 0x0000000000007308 */ /* 0x001e240000001000 */
[----:B0-----:R-:W-:-:S02]  /*2610*/  IADD3 R4, PT, PT, R0, 0xffffffe, RZ ;  /* 0x0ffffffe00047810 */ /* 0x001fc40007ffe0ff */
[----:B------:R-:W-:-:S04]  /*2620*/  IADD3 R0, PT, PT, RZ, -R9, RZ ;  /* 0x80000009ff007210 */ /* 0x000fc80007ffe0ff */
[----:B------:R0:W1:Y:S02]  /*2630*/  F2I.FTZ.U32.TRUNC.NTZ R5, R4 ;  /* 0x0000000400057305 */ /* 0x000064000021f000 */
[----:B0-----:R-:W-:Y:S02]  /*2640*/  IMAD.MOV.U32 R4, RZ, RZ, RZ ;  /* 0x000000ffff047224 */ /* 0x001fe400078e00ff */
[----:B-1----:R-:W-:-:S04]  /*2650*/  IMAD.MOV R6, RZ, RZ, -R5 ;  /* 0x000000ffff067224 */ /* 0x002fc800078e0a05 */
[----:B------:R-:W-:Y:S01]  /*2660*/  IMAD R7, R6, R3, RZ ;  /* 0x0000000306077224 */ /* 0x000fe200078e02ff */
[----:B------:R-:W-:-:S03]  /*2670*/  MOV R6, R8 ;  /* 0x0000000800067202 */ /* 0x000fc60000000f00 */
[----:B------:R-:W-:Y:S01]  /*2680*/  IMAD.HI.U32 R5, R5, R7, R4 ;  /* 0x0000000705057227 */ /* 0x000fe200078e0004 */
[----:B------:R-:W-:-:S04]  /*2690*/  LOP3.LUT R4, R2, UR48, RZ, 0x3c, !PT ;  /* 0x0000003002047c12 */ /* 0x000fc8000f8e3cff */
[----:B------:R-:W-:Y:S01]  /*26a0*/  ISETP.GE.AND P2, PT, R4, RZ, PT ;  /* 0x000000ff0400720c */ /* 0x000fe20003f46270 */
[----:B------:R-:W-:-:S04]  /*26b0*/  IMAD.HI.U32 R5, R5, R6, RZ ;  /* 0x0000000605057227 */ /* 0x000fc800078e00ff */
[----:B------:R-:W-:Y:S01]  /*26c0*/  IMAD R0, R5, R0, R6 ;  /* 0x0000000005007224 */ /* 0x000fe200078e0206 */
[----:B------:R-:W-:-:S04]  /*26d0*/  LOP3.LUT R6, RZ, UR48, RZ, 0x33, !PT ;  /* 0x00000030ff067c12 */ /* 0x000fc8000f8e33ff */
[----:B------:R-:W-:-:S13]  /*26e0*/  ISETP.GT.U32.AND P1, PT, R3, R0, PT ;  /* 0x000000000300720c */ /* 0x000fda0003f24070 */
[----:B------:R-:W-:Y:S01]  /*26f0*/  @!P1 IMAD.IADD R0, R0, 0x1, -R3 ;  /* 0x0000000100009824 */ /* 0x000fe200078e0a03 */
[----:B------:R-:W-:-:S04]  /*2700*/  @!P1 IADD3 R5, PT, PT, R5, 0x1, RZ ;  /* 0x0000000105059810 */ /* 0x000fc80007ffe0ff */
[----:B------:R-:W-:-:S13]  /*2710*/  ISETP.GE.U32.AND P0, PT, R0, R3, PT ;  /* 0x000000030000720c */ /* 0x000fda0003f06070 */
[----:B------:R-:W-:Y:S01]  /*2720*/  @P0 VIADD R5, R5, 0x1 ;  /* 0x0000000105050836 */ /* 0x000fe20000000000 */
[----:B------:R-:W-:-:S04]  /*2730*/  ISETP.NE.AND P0, PT, RZ, UR48, PT ;  /* 0x00000030ff007c0c */ /* 0x000fc8000bf05270 */
[----:B------:R-:W-:-:S04]  /*2740*/  @!P2 IADD3 R5, PT, PT, -R5, RZ, RZ ;  /* 0x000000ff0505a210 */ /* 0x000fc80007ffe1ff */
[----:B------:R-:W-:-:S04]  /*2750*/  SEL R4, R6, R5, !P0 ;  /* 0x0000000506047207 */ /* 0x000fc80004000000 */
[----:B------:R-:W-:-:S13]  /*2760*/  ISETP.NE.AND P1, PT, R23, R4, PT ;  /* 0x000000041700720c */ /* 0x000fda0003f25270 */
[----:B------:R-:W-:Y:S05]  /*2770*/  @P1 EXIT ;  /* 0x000000000000194d */ /* 0x000fea0003800000 */
[----:B------:R-:W-:Y:S02]  /*2780*/  ISETP.GE.AND P2, PT, R2, RZ, PT ;  /* 0x000000ff0200720c */ /* 0x000fe40003f46270 */
[----:B------:R-:W-:Y:S01]  /*2790*/  ISETP.GT.U32.AND P1, PT, R3, R0, PT ;  /* 0x000000000300720c */ /* 0x000fe20003f24070 */
[----:B------:R-:W-:-:S05]  /*27a0*/  IMAD.IADD R3, R0, 0x1, -R3 ;  /* 0x0000000100037824 */ /* 0x000fca00078e0a03 */
[----:B------:R-:W-:-:S05]  /*27b0*/  SEL R0, R3, R0, !P1 ;  /* 0x0000000003007207 */ /* 0x000fca0004800000 */
[----:B------:R-:W-:-:S04]  /*27c0*/  @!P2 IADD3 R0, PT, PT, -R0, RZ, RZ ;  /* 0x000000ff0000a210 */ /* 0x000fc80007ffe1ff */
[----:B------:R-:W-:-:S04]  /*27d0*/  SEL R3, R6, R0, !P0 ;  /* 0x0000000006037207 */ /* 0x000fc80004000000 */
[----:B------:R-:W-:-:S13]  /*27e0*/  ISETP.NE.AND P0, PT, R16, R3, PT ;  /* 0x000000031000720c */ /* 0x000fda0003f05270 */
[----:B------:R-:W-:Y:S05]  /*27f0*/  @P0 EXIT ;  /* 0x000000000000094d */ /* 0x000fea0003800000 */
[----:B------:R-:W0:Y:S02]  /*2800*/  LDCU.64 UR4, c[0x0][0x388] ;  /* 0x00007100ff0477ac */ /* 0x000e240008000a00 */
[----:B0-----:R-:W-:-:S06]  /*2810*/  UIMAD.WIDE UR4, UR44, 0x1c, UR4 ;  /* 0x0000001c2c0478a5 */ /* 0x001fcc000f8e0204 */
[----:B------:R-:W-:Y:S01]  /*2820*/  IMAD.U32 R2, RZ, RZ, UR4 ;  /* 0x00000004ff027e24 */ /* 0x000fe2000f8e00ff */
[----:B------:R-:W-:Y:S01]  /*2830*/  MOV R3, UR5 ;  /* 0x0000000500037c02 */ /* 0x000fe20008000f00 */
        /* <DEDUP_REMOVED lines=8> */
[----:B------:R-:W-:Y:S01]  /*28c0*/  STG.E desc[UR38][R2.64+0x18], R22 ;  /* 0x0000181602007986 */ /* 0x000fe2000c101926 */
[----:B------:R-:W-:Y:S01]  /*28d0*/  IMAD.U32 R12, RZ, RZ, UR4 ;  /* 0x00000004ff0c7e24 */ /* 0x000fe2000f8e00ff */
[----:B------:R-:W-:Y:S01]  /*28e0*/  MOV R13, UR5 ;  /* 0x00000005000d7c02 */ /* 0x000fe20008000f00 */
[----:B------:R-:W-:Y:S01]  /*28f0*/  IMAD.U32 R14, RZ, RZ, UR4 ;  /* 0x00000004ff0e7e24 */ /* 0x000fe2000f8e00ff */
[----:B------:R-:W-:Y:S01]  /*2900*/  STG.E desc[UR38][R4.64], R39 ;  /* 0x0000002704007986 */ /* 0x000fe2000c101926 */
[----:B------:R-:W-:-:S03]  /*2910*/  MOV R15, UR5 ;  /* 0x00000005000f7c02 */ /* 0x000fc60008000f00 */
[----:B------:R-:W-:Y:S04]  /*2920*/  STG.E desc[UR38][R6.64+0x4], R38 ;  /* 0x0000042606007986 */ /* 0x000fe8000c101926 */
[----:B------:R-:W-:Y:S04]  /*2930*/  STG.E desc[UR38][R8.64+0x8], R37 ;  /* 0x0000082508007986 */ /* 0x000fe8000c101926 */
[----:B------:R-:W-:Y:S04]  /*2940*/  STG.E desc[UR38][R10.64+0xc], R33 ;  /* 0x00000c210a007986 */ /* 0x000fe8000c101926 */
[----:B------:R-:W-:Y:S04]  /*2950*/  STG.E desc[UR38][R12.64+0x10], R35 ;  /* 0x000010230c007986 */ /* 0x000fe8000c101926 */
[----:B------:R-:W-:Y:S01]  /*2960*/  STG.E desc[UR38][R14.64+0x14], R36 ;  /* 0x000014240e007986 */ /* 0x000fe2000c101926 */
[----:B------:R-:W-:Y:S05]  /*2970*/  EXIT ;  /* 0x000000000000794d */ /* 0x000fea0003800000 */
        .weak           $__internal_0_$__cuda_sm3x_div_rn_noftz_f32_slowpath
        .type           $__internal_0_$__cuda_sm3x_div_rn_noftz_f32_slowpath,@function
        .size           $__internal_0_$__cuda_sm3x_div_rn_noftz_f32_slowpath,(.L_x_57 - $__internal_0_$__cuda_sm3x_div_rn_noftz_f32_slowpath)
$__internal_0_$__cuda_sm3x_div_rn_noftz_f32_slowpath:
[----:B------:R-:W-:Y:S01]  /*2980*/  SHF.R.U32.HI R6, RZ, 0x17, R7 ;  /* 0x00000017ff067819 */ /* 0x000fe20000011607 */
[----:B------:R-:W-:Y:S01]  /*2990*/  BSSY.RECONVERGENT B0, `(.L_x_45) ;  /* 0x0000062000007945 */ /* 0x000fe20003800200 */
[----:B------:R-:W-:Y:S02]  /*29a0*/  SHF.R.U32.HI R9, RZ, 0x17, R0 ;  /* 0x00000017ff097819 */ /* 0x000fe40000011600 */
[----:B------:R-:W-:Y:S02]  /*29b0*/  LOP3.LUT R6, R6, 0xff, RZ, 0xc0, !PT ;  /* 0x000000ff06067812 */ /* 0x000fe400078ec0ff */
[----:B------:R-:W-:-:S03]  /*29c0*/  LOP3.LUT R9, R9, 0xff, RZ, 0xc0, !PT ;  /* 0x000000ff09097812 */ /* 0x000fc600078ec0ff */
[----:B------:R-:W-:Y:S01]  /*29d0*/  VIADD R5, R6, 0xffffffff ;  /* 0xffffffff06057836 */ /* 0x000fe20000000000 */
[----:B------:R-:W-:-:S04]  /*29e0*/  IADD3 R3, PT, PT, R9, -0x1, RZ ;  /* 0xffffffff09037810 */ /* 0x000fc80007ffe0ff */
[----:B------:R-:W-:-:S04]  /*29f0*/  ISETP.GT.U32.AND P0, PT, R5, 0xfd, PT ;  /* 0x000000fd0500780c */ /* 0x000fc80003f04070 */
[----:B------:R-:W-:-:S13]  /*2a00*/  ISETP.GT.U32.OR P0, PT, R3, 0xfd, P0 ;  /* 0x000000fd0300780c */ /* 0x000fda0000704470 */
[----:B------:R-:W-:Y:S01]  /*2a10*/  @!P0 IMAD.MOV.U32 R10, RZ, RZ, RZ ;  /* 0x000000ffff0a8224 */ /* 0x000fe200078e00ff */
[----:B------:R-:W-:Y:S06]  /*2a20*/  @!P0 BRA `(.L_x_46) ;  /* 0x00000000005c8947 */ /* 0x000fec0003800000 */
[----:B------:R-:W-:Y:S02]  /*2a30*/  FSETP.GTU.FTZ.AND P0, PT, |R0|, +INF , PT ;  /* 0x7f8000000000780b */ /* 0x000fe40003f1c200 */
[----:B------:R-:W-:-:S04]  /*2a40*/  FSETP.GTU.FTZ.AND P1, PT, |R7|, +INF , PT ;  /* 0x7f8000000700780b */ /* 0x000fc80003f3c200 */
[----:B------:R-:W-:-:S13]  /*2a50*/  PLOP3.LUT P0, PT, P0, P1, PT, 0xf8, 0x8f ;  /* 0x00000000008f781c */ /* 0x000fda0000703f70 */
[----:B------:R-:W-:Y:S05]  /*2a60*/  @P0 BRA `(.L_x_47) ;  /* 0x00000004004c0947 */ /* 0x000fea0003800000 */
[----:B------:R-:W-:-:S13]  /*2a70*/  LOP3.LUT P0, RZ, R7, 0x7fffffff, R0, 0xc8, !PT ;  /* 0x7fffffff07ff7812 */ /* 0x000fda000780c800 */
[----:B------:R-:W-:Y:S05]  /*2a80*/  @!P0 BRA `(.L_x_48) ;  /* 0x00000004003c8947 */ /* 0x000fea0003800000 */
[C---:B------:R-:W-:Y:S02]  /*2a90*/  FSETP.NEU.FTZ.AND P0, PT, |R0|.reuse, +INF , PT ;  /* 0x7f8000000000780b */ /* 0x040fe40003f1d200 */
[----:B------:R-:W-:Y:S02]  /*2aa0*/  FSETP.NEU.FTZ.AND P2, PT, |R7|, +INF , PT ;  /* 0x7f8000000700780b */ /* 0x000fe40003f5d200 */
[----:B------:R-:W-:-:S11]  /*2ab0*/  FSETP.NEU.FTZ.AND P1, PT, |R0|, +INF , PT ;  /* 0x7f8000000000780b */ /* 0x000fd60003f3d200 */
[----:B------:R-:W-:Y:S05]  /*2ac0*/  @!P2 BRA !P0, `(.L_x_48) ;  /* 0x00000004002ca947 */ /* 0x000fea0004000000 */
[----:B------:R-:W-:-:S04]  /*2ad0*/  LOP3.LUT P0, RZ, R0, 0x7fffffff, RZ, 0xc0, !PT ;  /* 0x7fffffff00ff7812 */ /* 0x000fc8000780c0ff */
[----:B------:R-:W-:-:S13]  /*2ae0*/  PLOP3.LUT P0, PT, P2, P0, PT, 0x2f, 0xf2 ;  /* 0x0000000000f2781c */ /* 0x000fda0001700577 */
[----:B------:R-:W-:Y:S05]  /*2af0*/  @P0 BRA `(.L_x_49) ;  /* 0x0000000400180947 */ /* 0x000fea0003800000 */
[----:B------:R-:W-:-:S04]  /*2b00*/  LOP3.LUT P0, RZ, R7, 0x7fffffff, RZ, 0xc0, !PT ;  /* 0x7fffffff07ff7812 */ /* 0x000fc8000780c0ff */
[----:B------:R-:W-:-:S13]  /*2b10*/  PLOP3.LUT P0, PT, P1, P0, PT, 0x2f, 0xf2 ;  /* 0x0000000000f2781c */ /* 0x000fda0000f00577 */
[----:B------:R-:W-:Y:S05]  /*2b20*/  @P0 BRA `(.L_x_50) ;  /* 0x0000000400000947 */ /* 0x000fea0003800000 */
[----:B------:R-:W-:Y:S02]  /*2b30*/  ISETP.GE.AND P0, PT, R3, RZ, PT ;  /* 0x000000ff0300720c */ /* 0x000fe40003f06270 */
[----:B------:R-:W-:-:S11]  /*2b40*/  ISETP.GE.AND P1, PT, R5, RZ, PT ;  /* 0x000000ff0500720c */ /* 0x000fd60003f26270 */
[----:B------:R-:W-:Y:S01]  /*2b50*/  @P0 MOV R10, RZ ;  /* 0x000000ff000a0202 */ /* 0x000fe20000000f00 */
[----:B------:R-:W-:Y:S02]  /*2b60*/  @!P0 IMAD.MOV.U32 R10, RZ, RZ, -0x40 ;  /* 0xffffffc0ff0a8424 */ /* 0x000fe400078e00ff */
[----:B------:R-:W-:Y:S01]  /*2b70*/  @!P0 FFMA R0, R0, 1.84467440737095516160e+19, RZ ;  /* 0x5f80000000008823 */ /* 0x000fe200000000ff */
[----:B------:R-:W-:Y:S02]  /*2b80*/  @!P1 FFMA R7, R7, 1.84467440737095516160e+19, RZ ;  /* 0x5f80000007079823 */ /* 0x000fe400000000ff */
[----:B------:R-:W-:-:S07]  /*2b90*/  @!P1 IADD3 R10, PT, PT, R10, 0x40, RZ ;  /* 0x000000400a0a9810 */ /* 0x000fce0007ffe0ff */
.L_x_46:
[----:B------:R-:W-:Y:S01]  /*2ba0*/  LEA R12, R6, 0xc0800000, 0x17 ;  /* 0xc0800000060c7811 */ /* 0x000fe200078eb8ff */
[----:B------:R-:W-:Y:S01]  /*2bb0*/  BSSY.RECONVERGENT B1, `(.L_x_51) ;  /* 0x0000036000017945 */ /* 0x000fe20003800200 */
[----:B------:R-:W-:-:S03]  /*2bc0*/  IADD3 R9, PT, PT, R9, -0x7f, RZ ;  /* 0xffffff8109097810 */ /* 0x000fc60007ffe0ff */
[----:B------:R-:W-:Y:S02]  /*2bd0*/  IMAD.IADD R12, R7, 0x1, -R12 ;  /* 0x00000001070c7824 */ /* 0x000fe400078e0a0c */
[----:B------:R-:W-:Y:S02]  /*2be0*/  IMAD R0, R9, -0x800000, R0 ;  /* 0xff80000009007824 */ /* 0x000fe400078e0200 */
[----:B------:R-:W0:Y:S01]  /*2bf0*/  MUFU.RCP R8, R12 ;  /* 0x0000000c00087308 */ /* 0x000e220000001000 */
[----:B------:R-:W-:-:S04]  /*2c00*/  FADD.FTZ R5, -R12, -RZ ;  /* 0x800000ff0c057221 */ /* 0x000fc80000010100 */
[----:B0-----:R-:W-:-:S04]  /*2c10*/  FFMA R3, R8, R5, 1 ;  /* 0x3f80000008037423 */ /* 0x001fc80000000005 */
[----:B------:R-:W-:-:S04]  /*2c20*/  FFMA R3, R8, R3, R8 ;  /* 0x0000000308037223 */ /* 0x000fc80000000008 */
[----:B------:R-:W-:-:S04]  /*2c30*/  FFMA R8, R0, R3, RZ ;  /* 0x0000000300087223 */ /* 0x000fc800000000ff */
[----:B------:R-:W-:-:S04]  /*2c40*/  FFMA R7, R5, R8, R0 ;  /* 0x0000000805077223 */ /* 0x000fc80000000000 */
[----:B------:R-:W-:Y:S01]  /*2c50*/  FFMA R8, R3, R7, R8 ;  /* 0x0000000703087223 */ /* 0x000fe20000000008 */
[----:B------:R-:W-:-:S03]  /*2c60*/  IADD3 R7, PT, PT, R9, 0x7f, -R6 ;  /* 0x0000007f09077810 */ /* 0x000fc60007ffe806 */
[----:B------:R-:W-:Y:S02]  /*2c70*/  FFMA R5, R5, R8, R0 ;  /* 0x0000000805057223 */ /* 0x000fe40000000000 */
[----:B------:R-:W-:Y:S02]  /*2c80*/  IMAD.IADD R7, R7, 0x1, R10 ;  /* 0x0000000107077824 */ /* 0x000fe400078e020a */
[----:B------:R-:W-:-:S05]  /*2c90*/  FFMA R0, R3, R5, R8 ;  /* 0x0000000503007223 */ /* 0x000fca0000000008 */
[----:B------:R-:W-:-:S04]  /*2ca0*/  SHF.R.U32.HI R6, RZ, 0x17, R0 ;  /* 0x00000017ff067819 */ /* 0x000fc80000011600 */
[----:B------:R-:W-:-:S04]  /*2cb0*/  LOP3.LUT R6, R6, 0xff, RZ, 0xc0, !PT ;  /* 0x000000ff06067812 */ /* 0x000fc800078ec0ff */
[----:B------:R-:W-:-:S05]  /*2cc0*/  IADD3 R6, PT, PT, R6, R7, RZ ;  /* 0x0000000706067210 */ /* 0x000fca0007ffe0ff */
[----:B------:R-:W-:-:S05]  /*2cd0*/  VIADD R9, R6, 0xffffffff ;  /* 0xffffffff06097836 */ /* 0x000fca0000000000 */
[----:B------:R-:W-:-:S13]  /*2ce0*/  ISETP.GE.U32.AND P0, PT, R9, 0xfe, PT ;  /* 0x000000fe0900780c */ /* 0x000fda0003f06070 */
[----:B------:R-:W-:Y:S05]  /*2cf0*/  @!P0 BRA `(.L_x_52) ;  /* 0x0000000000808947 */ /* 0x000fea0003800000 */
[----:B------:R-:W-:-:S13]  /*2d00*/  ISETP.GT.AND P0, PT, R6, 0xfe, PT ;  /* 0x000000fe0600780c */ /* 0x000fda0003f04270 */
[----:B------:R-:W-:Y:S05]  /*2d10*/  @P0 BRA `(.L_x_53) ;  /* 0x00000000006c0947 */ /* 0x000fea0003800000 */
[----:B------:R-:W-:-:S13]  /*2d20*/  ISETP.GE.AND P0, PT, R6, 0x1, PT ;  /* 0x000000010600780c */ /* 0x000fda0003f06270 */
[----:B------:R-:W-:Y:S05]  /*2d30*/  @P0 BRA `(.L_x_54) ;  /* 0x0000000000740947 */ /* 0x000fea0003800000 */
[----:B------:R-:W-:Y:S02]  /*2d40*/  ISETP.GE.AND P0, PT, R6, -0x18, PT ;  /* 0xffffffe80600780c */ /* 0x000fe40003f06270 */
[----:B------:R-:W-:-:S11]  /*2d50*/  LOP3.LUT R0, R0, 0x80000000, RZ, 0xc0, !PT ;  /* 0x8000000000007812 */ /* 0x000fd600078ec0ff */
[----:B------:R-:W-:Y:S05]  /*2d60*/  @!P0 BRA `(.L_x_54) ;  /* 0x0000000000688947 */ /* 0x000fea0003800000 */
[CCC-:B------:R-:W-:Y:S01]  /*2d70*/  FFMA.RZ R7, R3.reuse, R5.reuse, R8.reuse ;  /* 0x0000000503077223 */ /* 0x1c0fe2000000c008 */
[CCC-:B------:R-:W-:Y:S01]  /*2d80*/  FFMA.RP R9, R3.reuse, R5.reuse, R8.reuse ;  /* 0x0000000503097223 */ /* 0x1c0fe20000008008 */
[----:B------:R-:W-:Y:S01]  /*2d90*/  FFMA.RM R8, R3, R5, R8 ;  /* 0x0000000503087223 */ /* 0x000fe20000004008 */
[C---:B------:R-:W-:Y:S02]  /*2da0*/  IADD3 R3, PT, PT, R6.reuse, 0x20, RZ ;  /* 0x0000002006037810 */ /* 0x040fe40007ffe0ff */
[----:B------:R-:W-:Y:S02]  /*2db0*/  LOP3.LUT R7, R7, 0x7fffff, RZ, 0xc0, !PT ;  /* 0x007fffff07077812 */ /* 0x000fe400078ec0ff */
[C---:B------:R-:W-:Y:S02]  /*2dc0*/  ISETP.NE.AND P2, PT, R6.reuse, RZ, PT ;  /* 0x000000ff0600720c */ /* 0x040fe40003f45270 */
[----:B------:R-:W-:Y:S02]  /*2dd0*/  LOP3.LUT R10, R7, 0x800000, RZ, 0xfc, !PT ;  /* 0x00800000070a7812 */ /* 0x000fe400078efcff */
[----:B------:R-:W-:Y:S01]  /*2de0*/  ISETP.NE.AND P1, PT, R6, RZ, PT ;  /* 0x000000ff0600720c */ /* 0x000fe20003f25270 */
[----:B------:R-:W-:Y:S01]  /*2df0*/  IMAD.MOV R6, RZ, RZ, -R6 ;  /* 0x000000ffff067224 */ /* 0x000fe200078e0a06 */
[----:B------:R-:W-:-:S02]  /*2e00*/  SHF.L.U32 R3, R10, R3, RZ ;  /* 0x000000030a037219 */ /* 0x000fc400000006ff */
[----:B------:R-:W-:Y:S02]  /*2e10*/  FSETP.NEU.FTZ.AND P0, PT, R9, R8, PT ;  /* 0x000000080900720b */ /* 0x000fe40003f1d000 */
[----:B------:R-:W-:Y:S02]  /*2e20*/  SEL R5, R6, RZ, P2 ;  /* 0x000000ff06057207 */ /* 0x000fe40001000000 */
[----:B------:R-:W-:Y:S02]  /*2e30*/  ISETP.NE.AND P1, PT, R3, RZ, P1 ;  /* 0x000000ff0300720c */ /* 0x000fe40000f25270 */
[----:B------:R-:W-:Y:S02]  /*2e40*/  SHF.R.U32.HI R10, RZ, R5, R10 ;  /* 0x00000005ff0a7219 */ /* 0x000fe4000001160a */
[----:B------:R-:W-:Y:S02]  /*2e50*/  PLOP3.LUT P0, PT, P0, P1, PT, 0xf8, 0x8f ;  /* 0x00000000008f781c */ /* 0x000fe40000703f70 */
[----:B------:R-:W-:-:S02]  /*2e60*/  SHF.R.U32.HI R5, RZ, 0x1, R10 ;  /* 0x00000001ff057819 */ /* 0x000fc4000001160a */
[----:B------:R-:W-:-:S04]  /*2e70*/  SEL R6, RZ, 0x1, !P0 ;  /* 0x00000001ff067807 */ /* 0x000fc80004000000 */
[----:B------:R-:W-:-:S04]  /*2e80*/  LOP3.LUT R3, R6, 0x1, R5, 0xf8, !PT ;  /* 0x0000000106037812 */ /* 0x000fc800078ef805 */
[----:B------:R-:W-:-:S04]  /*2e90*/  LOP3.LUT R10, R3, R10, RZ, 0xc0, !PT ;  /* 0x0000000a030a7212 */ /* 0x000fc800078ec0ff */
[----:B------:R-:W-:-:S04]  /*2ea0*/  IADD3 R5, PT, PT, R5, R10, RZ ;  /* 0x0000000a05057210 */ /* 0x000fc80007ffe0ff */
[----:B------:R-:W-:Y:S01]  /*2eb0*/  LOP3.LUT R0, R5, R0, RZ, 0xfc, !PT ;  /* 0x0000000005007212 */ /* 0x000fe200078efcff */
[----:B------:R-:W-:Y:S06]  /*2ec0*/  BRA `(.L_x_54) ;  /* 0x0000000000107947 */ /* 0x000fec0003800000 */
.L_x_53:
[----:B------:R-:W-:-:S04]  /*2ed0*/  LOP3.LUT R0, R0, 0x80000000, RZ, 0xc0, !PT ;  /* 0x8000000000007812 */ /* 0x000fc800078ec0ff */
[----:B------:R-:W-:Y:S01]  /*2ee0*/  LOP3.LUT R0, R0, 0x7f800000, RZ, 0xfc, !PT ;  /* 0x7f80000000007812 */ /* 0x000fe200078efcff */
[----:B------:R-:W-:Y:S06]  /*2ef0*/  BRA `(.L_x_54) ;  /* 0x0000000000047947 */ /* 0x000fec0003800000 */
.L_x_52:
[----:B------:R-:W-:-:S07]  /*2f00*/  IMAD R0, R7, 0x800000, R0 ;  /* 0x0080000007007824 */ /* 0x000fce00078e0200 */
.L_x_54:
[----:B------:R-:W-:Y:S05]  /*2f10*/  BSYNC.RECONVERGENT B1 ;  /* 0x0000000000017941 */ /* 0x000fea0003800200 */
.L_x_51:
[----:B------:R-:W-:Y:S05]  /*2f20*/  BRA `(.L_x_55) ;  /* 0x0000000000207947 */ /* 0x000fea0003800000 */
.L_x_50:
[----:B------:R-:W-:-:S04]  /*2f30*/  LOP3.LUT R0, R7, 0x80000000, R0, 0x48, !PT ;  /* 0x8000000007007812 */ /* 0x000fc800078e4800 */
[----:B------:R-:W-:Y:S01]  /*2f40*/  LOP3.LUT R0, R0, 0x7f800000, RZ, 0xfc, !PT ;  /* 0x7f80000000007812 */ /* 0x000fe200078efcff */
[----:B------:R-:W-:Y:S06]  /*2f50*/  BRA `(.L_x_55) ;  /* 0x0000000000147947 */ /* 0x000fec0003800000 */
.L_x_49:
[----:B------:R-:W-:Y:S01]  /*2f60*/  LOP3.LUT R0, R7, 0x80000000, R0, 0x48, !PT ;  /* 0x8000000007007812 */ /* 0x000fe200078e4800 */
[----:B------:R-:W-:Y:S06]  /*2f70*/  BRA `(.L_x_55) ;  /* 0x00000000000c7947 */ /* 0x000fec0003800000 */
.L_x_48:
[----:B------:R-:W0:Y:S01]  /*2f80*/  MUFU.RSQ R0, -QNAN ;  /* 0xffc0000000007908 */ /* 0x000e220000001400 */
[----:B------:R-:W-:Y:S05]  /*2f90*/  BRA `(.L_x_55) ;  /* 0x0000000000047947 */ /* 0x000fea0003800000 */
.L_x_47:
[----:B------:R-:W-:-:S07]  /*2fa0*/  FADD.FTZ R0, R0, R7 ;  /* 0x0000000700007221 */ /* 0x000fce0000010000 */
.L_x_55:
[----:B------:R-:W-:Y:S05]  /*2fb0*/  BSYNC.RECONVERGENT B0 ;  /* 0x0000000000007941 */ /* 0x000fea0003800200 */
.L_x_45:
[----:B------:R-:W-:-:S04]  /*2fc0*/  HFMA2 R5, -RZ, RZ, 0, 0 ;  /* 0x00000000ff057431 */ /* 0x000fc800000001ff */
[----:B0-----:R-:W-:Y:S05]  /*2fd0*/  RET.REL.NODEC R4 `(_Z8mykernelPfP7ResultDii) ;  /* 0xffffffd004087950 */ /* 0x001fea0003c3ffff */
.L_x_56:
[----:B------:R-:W-:-:S00]  /*2fe0*/  BRA `(.L_x_56) ;  /* 0xfffffffc00fc7947 */ /* 0x000fc0000383ffff */
[----:B------:R-:W-:-:S00]  /*2ff0*/  NOP ;  /* 0x0000000000007918 */ /* 0x000fc00000000000 */
        /* <DEDUP_REMOVED lines=8> */
.L_x_57:


//--------------------- .nv.global.init           --------------------------
	.section	.nv.global.init,"aw",@progbits
.nv.global.init:
	.type		$str,@object
	.size		$str,(.L_0 - $str)
$str:
        /*0000*/ 	.byte	0x78, 0x30, 0x3a, 0x20, 0x25, 0x64, 0x2c, 0x20, 0x79, 0x30, 0x3a, 0x20, 0x25, 0x64, 0x2c, 0x20
        /*0010*/ 	.byte	0x78, 0x31, 0x3a, 0x20, 0x25, 0x64, 0x2c, 0x20, 0x79, 0x31, 0x3a, 0x20, 0x25, 0x64, 0x2c, 0x20
        /*0020*/ 	.byte	0x72, 0x65, 0x63, 0x5f, 0x73, 0x73, 0x65, 0x3a, 0x20, 0x25, 0x66, 0x2c, 0x20, 0x62, 0x61, 0x63
        /*0030*/ 	.byte	0x6b, 0x67, 0x72, 0x6f, 0x75, 0x6e, 0x64, 0x5f, 0x73, 0x73, 0x65, 0x3a, 0x20, 0x25, 0x66, 0x0a
        /*0040*/ 	.byte	0x00
.L_0:


//--------------------- .nv.shared._Z8mykernelPfP7ResultDii --------------------------
	.section	.nv.shared._Z8mykernelPfP7ResultDii,"aw",@nobits
	.sectionflags	@""
	.align	4
.nv.shared._Z8mykernelPfP7ResultDii:
	.zero		2048


//--------------------- .nv.shared.reserved.0     --------------------------
	.section	.nv.shared.reserved.0,"aw",@nobits
	.weak		__nv_reservedSMEM_offset_0_alias
	.size		__nv_reservedSMEM_offset_0_alias, 0, 64
	.other		__nv_reservedSMEM_offset_0_alias,@"STO_CUDA_RESERVED_SHARED STV_DEFAULT"
__nv_reservedSMEM_offset_0_alias:
	.zero		0
	.zero		64


//--------------------- .nv.constant0._Z8mykernelPfP7ResultDii --------------------------
	.section	.nv.constant0._Z8mykernelPfP7ResultDii,"a",@progbits
	.sectionflags	@""
	.align	4
.nv.constant0._Z8mykernelPfP7ResultDii:
	.zero		920


//--------------------- SYMBOLS --------------------------

	.type		.nv.reservedSmem.offset0,@object
	.size		.nv.reservedSmem.offset0,0x4
	.type		.nv.reservedSmem.cap,@object
	.size		.nv.reservedSmem.cap,0x4
	.type		vprintf,@function
